//
// Generated by NVIDIA NVVM Compiler
//
// Compiler Build ID: CL-36424714
// Cuda compilation tools, release 13.0, V13.0.88
// Based on NVVM 20.0.0
//

.version 9.0
.target sm_100
.address_size 64

	// .globl	_Z16matmul_kernel_v6ILi128ELi128ELi8ELi8ELi8EEvPfS0_S0_iii
// _ZZ16matmul_kernel_v6ILi128ELi128ELi8ELi8ELi8EEvPfS0_S0_iiiE2SA has been demoted
// _ZZ16matmul_kernel_v6ILi128ELi128ELi8ELi8ELi8EEvPfS0_S0_iiiE2SB has been demoted

.visible .entry _Z16matmul_kernel_v6ILi128ELi128ELi8ELi8ELi8EEvPfS0_S0_iii(
	.param .u64 .ptr .align 1 _Z16matmul_kernel_v6ILi128ELi128ELi8ELi8ELi8EEvPfS0_S0_iii_param_0,
	.param .u64 .ptr .align 1 _Z16matmul_kernel_v6ILi128ELi128ELi8ELi8ELi8EEvPfS0_S0_iii_param_1,
	.param .u64 .ptr .align 1 _Z16matmul_kernel_v6ILi128ELi128ELi8ELi8ELi8EEvPfS0_S0_iii_param_2,
	.param .u32 _Z16matmul_kernel_v6ILi128ELi128ELi8ELi8ELi8EEvPfS0_S0_iii_param_3,
	.param .u32 _Z16matmul_kernel_v6ILi128ELi128ELi8ELi8ELi8EEvPfS0_S0_iii_param_4,
	.param .u32 _Z16matmul_kernel_v6ILi128ELi128ELi8ELi8ELi8EEvPfS0_S0_iii_param_5
)
{
	.local .align 16 .b8 	__local_depot0[256];
	.reg .b64 	%SP;
	.reg .b64 	%SPL;
	.reg .pred 	%p<220>;
	.reg .b32 	%r<260>;
	.reg .b32 	%f<221>;
	.reg .b64 	%rd<36>;
	// demoted variable
	.shared .align 4 .b8 _ZZ16matmul_kernel_v6ILi128ELi128ELi8ELi8ELi8EEvPfS0_S0_iiiE2SA[4096];
	// demoted variable
	.shared .align 4 .b8 _ZZ16matmul_kernel_v6ILi128ELi128ELi8ELi8ELi8EEvPfS0_S0_iiiE2SB[4096];
	mov.u64 	%SPL, __local_depot0;
	ld.param.u32 	%r37, [_Z16matmul_kernel_v6ILi128ELi128ELi8ELi8ELi8EEvPfS0_S0_iii_param_4];
	add.u64 	%rd1, %SPL, 0;
	mov.f32 	%f70, 0f00000000;
	st.local.v4.f32 	[%rd1], {%f70, %f70, %f70, %f70};
	st.local.v4.f32 	[%rd1+16], {%f70, %f70, %f70, %f70};
	st.local.v4.f32 	[%rd1+32], {%f70, %f70, %f70, %f70};
	st.local.v4.f32 	[%rd1+48], {%f70, %f70, %f70, %f70};
	st.local.v4.f32 	[%rd1+64], {%f70, %f70, %f70, %f70};
	st.local.v4.f32 	[%rd1+80], {%f70, %f70, %f70, %f70};
	st.local.v4.f32 	[%rd1+96], {%f70, %f70, %f70, %f70};
	st.local.v4.f32 	[%rd1+112], {%f70, %f70, %f70, %f70};
	st.local.v4.f32 	[%rd1+128], {%f70, %f70, %f70, %f70};
	st.local.v4.f32 	[%rd1+144], {%f70, %f70, %f70, %f70};
	st.local.v4.f32 	[%rd1+160], {%f70, %f70, %f70, %f70};
	st.local.v4.f32 	[%rd1+176], {%f70, %f70, %f70, %f70};
	st.local.v4.f32 	[%rd1+192], {%f70, %f70, %f70, %f70};
	st.local.v4.f32 	[%rd1+208], {%f70, %f70, %f70, %f70};
	st.local.v4.f32 	[%rd1+224], {%f70, %f70, %f70, %f70};
	st.local.v4.f32 	[%rd1+240], {%f70, %f70, %f70, %f70};
	setp.lt.s32 	%p1, %r37, 1;
	@%p1 bra 	$L__BB0_24;
	mov.b32 	%r258, 0;
	mov.u32 	%r7, %tid.y;
	mov.u32 	%r40, %ntid.x;
	mov.u32 	%r41, %tid.x;
	mad.lo.s32 	%r42, %r7, %r40, %r41;
	shr.u32 	%r43, %r42, 1;
	mov.u32 	%r44, %ctaid.x;
	mul.lo.s32 	%r45, %r40, %r44;
	shl.b32 	%r46, %r45, 3;
	add.s32 	%r5, %r43, %r46;
	shl.b32 	%r47, %r42, 2;
	and.b32  	%r48, %r47, 4;
	add.s64 	%rd5, %rd1, 16;
$L__BB0_2:
	ld.param.u32 	%r181, [_Z16matmul_kernel_v6ILi128ELi128ELi8ELi8ELi8EEvPfS0_S0_iii_param_4];
	ld.param.u32 	%r113, [_Z16matmul_kernel_v6ILi128ELi128ELi8ELi8ELi8EEvPfS0_S0_iii_param_3];
	ld.param.u64 	%rd32, [_Z16matmul_kernel_v6ILi128ELi128ELi8ELi8ELi8EEvPfS0_S0_iii_param_0];
	setp.ge.s32 	%p2, %r5, %r113;
	shl.b32 	%r6, %r258, 3;
	mad.lo.s32 	%r49, %r181, %r5, %r48;
	add.s32 	%r50, %r49, %r6;
	cvta.to.global.u64 	%rd19, %rd32;
	mul.wide.s32 	%rd20, %r50, 4;
	add.s64 	%rd4, %rd19, %rd20;
	ld.global.f32 	%f1, [%rd4+4];
	ld.global.v2.f32 	{%f3, %f2}, [%rd4+8];
	or.b32  	%r51, %r6, %r48;
	setp.ge.s32 	%p3, %r51, %r181;
	mov.f32 	%f220, 0f00000000;
	or.pred  	%p4, %p2, %p3;
	@%p4 bra 	$L__BB0_4;
	ld.global.f32 	%f220, [%rd4];
$L__BB0_4:
	ld.param.u32 	%r182, [_Z16matmul_kernel_v6ILi128ELi128ELi8ELi8ELi8EEvPfS0_S0_iii_param_4];
	ld.param.u32 	%r114, [_Z16matmul_kernel_v6ILi128ELi128ELi8ELi8ELi8EEvPfS0_S0_iii_param_3];
	setp.lt.s32 	%p5, %r5, %r114;
	mov.u32 	%r52, %ntid.x;
	mov.u32 	%r53, %tid.x;
	mad.lo.s32 	%r54, %r7, %r52, %r53;
	shl.b32 	%r55, %r54, 9;
	and.b32  	%r56, %r55, 512;
	shr.u32 	%r57, %r54, 1;
	add.s32 	%r58, %r56, %r57;
	shl.b32 	%r59, %r58, 2;
	mov.u32 	%r60, _ZZ16matmul_kernel_v6ILi128ELi128ELi8ELi8ELi8EEvPfS0_S0_iiiE2SA;
	add.s32 	%r9, %r60, %r59;
	st.shared.f32 	[%r9], %f220;
	add.s32 	%r61, %r51, 1;
	setp.lt.s32 	%p6, %r61, %r182;
	and.pred  	%p7, %p5, %p6;
	@%p7 bra 	$L__BB0_6;
	mov.b32 	%r62, 0;
	st.shared.u32 	[%r9+512], %r62;
	bra.uni 	$L__BB0_7;
$L__BB0_6:
	st.shared.f32 	[%r9+512], %f1;
$L__BB0_7:
	ld.param.u32 	%r183, [_Z16matmul_kernel_v6ILi128ELi128ELi8ELi8ELi8EEvPfS0_S0_iii_param_4];
	ld.param.u32 	%r115, [_Z16matmul_kernel_v6ILi128ELi128ELi8ELi8ELi8EEvPfS0_S0_iii_param_3];
	setp.lt.s32 	%p8, %r5, %r115;
	add.s32 	%r63, %r51, 2;
	setp.lt.s32 	%p9, %r63, %r183;
	and.pred  	%p10, %p8, %p9;
	@%p10 bra 	$L__BB0_9;
	mov.b32 	%r64, 0;
	st.shared.u32 	[%r9+1024], %r64;
	bra.uni 	$L__BB0_10;
$L__BB0_9:
	st.shared.f32 	[%r9+1024], %f3;
$L__BB0_10:
	ld.param.u32 	%r184, [_Z16matmul_kernel_v6ILi128ELi128ELi8ELi8ELi8EEvPfS0_S0_iii_param_4];
	ld.param.u32 	%r116, [_Z16matmul_kernel_v6ILi128ELi128ELi8ELi8ELi8EEvPfS0_S0_iii_param_3];
	setp.lt.s32 	%p11, %r5, %r116;
	add.s32 	%r65, %r51, 3;
	setp.lt.s32 	%p12, %r65, %r184;
	and.pred  	%p13, %p11, %p12;
	@%p13 bra 	$L__BB0_12;
	mov.b32 	%r66, 0;
	st.shared.u32 	[%r9+1536], %r66;
	bra.uni 	$L__BB0_13;
$L__BB0_12:
	st.shared.f32 	[%r9+1536], %f2;
$L__BB0_13:
	ld.param.u32 	%r190, [_Z16matmul_kernel_v6ILi128ELi128ELi8ELi8ELi8EEvPfS0_S0_iii_param_5];
	ld.param.u32 	%r185, [_Z16matmul_kernel_v6ILi128ELi128ELi8ELi8ELi8EEvPfS0_S0_iii_param_4];
	ld.param.u64 	%rd33, [_Z16matmul_kernel_v6ILi128ELi128ELi8ELi8ELi8EEvPfS0_S0_iii_param_1];
	shl.b32 	%r70, %r54, 2;
	and.b32  	%r71, %r70, 124;
	mov.u32 	%r72, %ntid.y;
	mov.u32 	%r73, %ctaid.y;
	mul.lo.s32 	%r74, %r72, %r73;
	shl.b32 	%r75, %r74, 3;
	add.s32 	%r10, %r71, %r75;
	setp.lt.s32 	%p14, %r10, %r190;
	shr.u32 	%r76, %r54, 5;
	add.s32 	%r11, %r6, %r76;
	mad.lo.s32 	%r77, %r11, %r190, %r10;
	cvta.to.global.u64 	%rd21, %rd33;
	mul.wide.s32 	%rd22, %r77, 4;
	add.s64 	%rd23, %rd21, %rd22;
	ld.global.v4.f32 	{%f72, %f73, %f74, %f75}, [%rd23];
	shl.b32 	%r78, %r54, 4;
	mov.u32 	%r79, _ZZ16matmul_kernel_v6ILi128ELi128ELi8ELi8ELi8EEvPfS0_S0_iiiE2SB;
	add.s32 	%r12, %r79, %r78;
	st.shared.v4.f32 	[%r12], {%f72, %f73, %f74, %f75};
	setp.lt.s32 	%p15, %r11, %r185;
	and.pred  	%p16, %p15, %p14;
	@%p16 bra 	$L__BB0_15;
	mov.b32 	%r80, 0;
	st.shared.u32 	[%r12], %r80;
$L__BB0_15:
	ld.param.u32 	%r191, [_Z16matmul_kernel_v6ILi128ELi128ELi8ELi8ELi8EEvPfS0_S0_iii_param_5];
	ld.param.u32 	%r186, [_Z16matmul_kernel_v6ILi128ELi128ELi8ELi8ELi8EEvPfS0_S0_iii_param_4];
	setp.lt.s32 	%p17, %r11, %r186;
	add.s32 	%r81, %r10, 1;
	setp.lt.s32 	%p18, %r81, %r191;
	and.pred  	%p19, %p17, %p18;
	@%p19 bra 	$L__BB0_17;
	mov.b32 	%r82, 0;
	st.shared.u32 	[%r12+4], %r82;
$L__BB0_17:
	ld.param.u32 	%r192, [_Z16matmul_kernel_v6ILi128ELi128ELi8ELi8ELi8EEvPfS0_S0_iii_param_5];
	ld.param.u32 	%r187, [_Z16matmul_kernel_v6ILi128ELi128ELi8ELi8ELi8EEvPfS0_S0_iii_param_4];
	setp.lt.s32 	%p20, %r11, %r187;
	add.s32 	%r83, %r10, 2;
	setp.lt.s32 	%p21, %r83, %r192;
	and.pred  	%p22, %p20, %p21;
	@%p22 bra 	$L__BB0_19;
	mov.b32 	%r84, 0;
	st.shared.u32 	[%r12+8], %r84;
$L__BB0_19:
	ld.param.u32 	%r193, [_Z16matmul_kernel_v6ILi128ELi128ELi8ELi8ELi8EEvPfS0_S0_iii_param_5];
	ld.param.u32 	%r188, [_Z16matmul_kernel_v6ILi128ELi128ELi8ELi8ELi8EEvPfS0_S0_iii_param_4];
	setp.lt.s32 	%p23, %r11, %r188;
	add.s32 	%r85, %r10, 3;
	setp.lt.s32 	%p24, %r85, %r193;
	and.pred  	%p25, %p23, %p24;
	@%p25 bra 	$L__BB0_21;
	mov.b32 	%r86, 0;
	st.shared.u32 	[%r12+12], %r86;
$L__BB0_21:
	bar.sync 	0;
	mov.u32 	%r88, %tid.y;
	shl.b32 	%r89, %r88, 5;
	add.s32 	%r91, %r79, %r89;
	ld.shared.f32 	%f6, [%r91];
	ld.shared.f32 	%f7, [%r91+512];
	ld.shared.f32 	%f8, [%r91+1024];
	ld.shared.f32 	%f9, [%r91+1536];
	ld.shared.f32 	%f10, [%r91+2048];
	ld.shared.f32 	%f11, [%r91+2560];
	ld.shared.f32 	%f12, [%r91+3072];
	ld.shared.f32 	%f13, [%r91+3584];
	ld.shared.f32 	%f14, [%r91+4];
	ld.shared.f32 	%f15, [%r91+516];
	ld.shared.f32 	%f16, [%r91+1028];
	ld.shared.f32 	%f17, [%r91+1540];
	ld.shared.f32 	%f18, [%r91+2052];
	ld.shared.f32 	%f19, [%r91+2564];
	ld.shared.f32 	%f20, [%r91+3076];
	ld.shared.f32 	%f21, [%r91+3588];
	ld.shared.f32 	%f22, [%r91+8];
	ld.shared.f32 	%f23, [%r91+520];
	ld.shared.f32 	%f24, [%r91+1032];
	ld.shared.f32 	%f25, [%r91+1544];
	ld.shared.f32 	%f26, [%r91+2056];
	ld.shared.f32 	%f27, [%r91+2568];
	ld.shared.f32 	%f28, [%r91+3080];
	ld.shared.f32 	%f29, [%r91+3592];
	ld.shared.f32 	%f30, [%r91+12];
	ld.shared.f32 	%f31, [%r91+524];
	ld.shared.f32 	%f32, [%r91+1036];
	ld.shared.f32 	%f33, [%r91+1548];
	ld.shared.f32 	%f34, [%r91+2060];
	ld.shared.f32 	%f35, [%r91+2572];
	ld.shared.f32 	%f36, [%r91+3084];
	ld.shared.f32 	%f37, [%r91+3596];
	ld.shared.f32 	%f38, [%r91+16];
	ld.shared.f32 	%f39, [%r91+528];
	ld.shared.f32 	%f40, [%r91+1040];
	ld.shared.f32 	%f41, [%r91+1552];
	ld.shared.f32 	%f42, [%r91+2064];
	ld.shared.f32 	%f43, [%r91+2576];
	ld.shared.f32 	%f44, [%r91+3088];
	ld.shared.f32 	%f45, [%r91+3600];
	ld.shared.f32 	%f46, [%r91+20];
	ld.shared.f32 	%f47, [%r91+532];
	ld.shared.f32 	%f48, [%r91+1044];
	ld.shared.f32 	%f49, [%r91+1556];
	ld.shared.f32 	%f50, [%r91+2068];
	ld.shared.f32 	%f51, [%r91+2580];
	ld.shared.f32 	%f52, [%r91+3092];
	ld.shared.f32 	%f53, [%r91+3604];
	ld.shared.f32 	%f54, [%r91+24];
	ld.shared.f32 	%f55, [%r91+536];
	ld.shared.f32 	%f56, [%r91+1048];
	ld.shared.f32 	%f57, [%r91+1560];
	ld.shared.f32 	%f58, [%r91+2072];
	ld.shared.f32 	%f59, [%r91+2584];
	ld.shared.f32 	%f60, [%r91+3096];
	ld.shared.f32 	%f61, [%r91+3608];
	ld.shared.f32 	%f62, [%r91+28];
	ld.shared.f32 	%f63, [%r91+540];
	ld.shared.f32 	%f64, [%r91+1052];
	ld.shared.f32 	%f65, [%r91+1564];
	ld.shared.f32 	%f66, [%r91+2076];
	ld.shared.f32 	%f67, [%r91+2588];
	ld.shared.f32 	%f68, [%r91+3100];
	ld.shared.f32 	%f69, [%r91+3612];
	mov.b32 	%r259, 2048;
	mov.u64 	%rd35, %rd5;
$L__BB0_22:
	mov.u32 	%r92, %tid.x;
	shl.b32 	%r93, %r92, 5;
	mov.u32 	%r94, _ZZ16matmul_kernel_v6ILi128ELi128ELi8ELi8ELi8EEvPfS0_S0_iiiE2SA;
	add.s32 	%r95, %r94, %r93;
	add.s32 	%r96, %r95, %r259;
	ld.local.v4.f32 	{%f76, %f77, %f78, %f79}, [%rd35+-16];
	ld.shared.f32 	%f80, [%r96+-2048];
	fma.rn.f32 	%f81, %f80, %f6, %f76;
	ld.shared.f32 	%f82, [%r96+-1536];
	fma.rn.f32 	%f83, %f82, %f7, %f81;
	ld.shared.f32 	%f84, [%r96+-1024];
	fma.rn.f32 	%f85, %f84, %f8, %f83;
	ld.shared.f32 	%f86, [%r96+-512];
	fma.rn.f32 	%f87, %f86, %f9, %f85;
	ld.shared.f32 	%f88, [%r96];
	fma.rn.f32 	%f89, %f88, %f10, %f87;
	ld.shared.f32 	%f90, [%r96+512];
	fma.rn.f32 	%f91, %f90, %f11, %f89;
	ld.shared.f32 	%f92, [%r96+1024];
	fma.rn.f32 	%f93, %f92, %f12, %f91;
	ld.shared.f32 	%f94, [%r96+1536];
	fma.rn.f32 	%f95, %f94, %f13, %f93;
	fma.rn.f32 	%f96, %f80, %f14, %f77;
	fma.rn.f32 	%f97, %f82, %f15, %f96;
	fma.rn.f32 	%f98, %f84, %f16, %f97;
	fma.rn.f32 	%f99, %f86, %f17, %f98;
	fma.rn.f32 	%f100, %f88, %f18, %f99;
	fma.rn.f32 	%f101, %f90, %f19, %f100;
	fma.rn.f32 	%f102, %f92, %f20, %f101;
	fma.rn.f32 	%f103, %f94, %f21, %f102;
	fma.rn.f32 	%f104, %f80, %f22, %f78;
	fma.rn.f32 	%f105, %f82, %f23, %f104;
	fma.rn.f32 	%f106, %f84, %f24, %f105;
	fma.rn.f32 	%f107, %f86, %f25, %f106;
	fma.rn.f32 	%f108, %f88, %f26, %f107;
	fma.rn.f32 	%f109, %f90, %f27, %f108;
	fma.rn.f32 	%f110, %f92, %f28, %f109;
	fma.rn.f32 	%f111, %f94, %f29, %f110;
	fma.rn.f32 	%f112, %f80, %f30, %f79;
	fma.rn.f32 	%f113, %f82, %f31, %f112;
	fma.rn.f32 	%f114, %f84, %f32, %f113;
	fma.rn.f32 	%f115, %f86, %f33, %f114;
	fma.rn.f32 	%f116, %f88, %f34, %f115;
	fma.rn.f32 	%f117, %f90, %f35, %f116;
	fma.rn.f32 	%f118, %f92, %f36, %f117;
	fma.rn.f32 	%f119, %f94, %f37, %f118;
	st.local.v4.f32 	[%rd35+-16], {%f95, %f103, %f111, %f119};
	ld.local.v4.f32 	{%f120, %f121, %f122, %f123}, [%rd35];
	fma.rn.f32 	%f124, %f80, %f38, %f120;
	fma.rn.f32 	%f125, %f82, %f39, %f124;
	fma.rn.f32 	%f126, %f84, %f40, %f125;
	fma.rn.f32 	%f127, %f86, %f41, %f126;
	fma.rn.f32 	%f128, %f88, %f42, %f127;
	fma.rn.f32 	%f129, %f90, %f43, %f128;
	fma.rn.f32 	%f130, %f92, %f44, %f129;
	fma.rn.f32 	%f131, %f94, %f45, %f130;
	fma.rn.f32 	%f132, %f80, %f46, %f121;
	fma.rn.f32 	%f133, %f82, %f47, %f132;
	fma.rn.f32 	%f134, %f84, %f48, %f133;
	fma.rn.f32 	%f135, %f86, %f49, %f134;
	fma.rn.f32 	%f136, %f88, %f50, %f135;
	fma.rn.f32 	%f137, %f90, %f51, %f136;
	fma.rn.f32 	%f138, %f92, %f52, %f137;
	fma.rn.f32 	%f139, %f94, %f53, %f138;
	fma.rn.f32 	%f140, %f80, %f54, %f122;
	fma.rn.f32 	%f141, %f82, %f55, %f140;
	fma.rn.f32 	%f142, %f84, %f56, %f141;
	fma.rn.f32 	%f143, %f86, %f57, %f142;
	fma.rn.f32 	%f144, %f88, %f58, %f143;
	fma.rn.f32 	%f145, %f90, %f59, %f144;
	fma.rn.f32 	%f146, %f92, %f60, %f145;
	fma.rn.f32 	%f147, %f94, %f61, %f146;
	fma.rn.f32 	%f148, %f80, %f62, %f123;
	fma.rn.f32 	%f149, %f82, %f63, %f148;
	fma.rn.f32 	%f150, %f84, %f64, %f149;
	fma.rn.f32 	%f151, %f86, %f65, %f150;
	fma.rn.f32 	%f152, %f88, %f66, %f151;
	fma.rn.f32 	%f153, %f90, %f67, %f152;
	fma.rn.f32 	%f154, %f92, %f68, %f153;
	fma.rn.f32 	%f155, %f94, %f69, %f154;
	st.local.v4.f32 	[%rd35], {%f131, %f139, %f147, %f155};
	add.s64 	%rd35, %rd35, 32;
	add.s32 	%r259, %r259, 4;
	setp.ne.s32 	%p26, %r259, 2080;
	@%p26 bra 	$L__BB0_22;
	ld.param.u32 	%r189, [_Z16matmul_kernel_v6ILi128ELi128ELi8ELi8ELi8EEvPfS0_S0_iii_param_4];
	bar.sync 	0;
	add.s32 	%r258, %r258, 1;
	add.s32 	%r97, %r189, 7;
	shr.u32 	%r98, %r97, 3;
	setp.eq.s32 	%p27, %r258, %r98;
	@%p27 bra 	$L__BB0_24;
	bra.uni 	$L__BB0_2;
$L__BB0_24:
	ld.param.u32 	%r194, [_Z16matmul_kernel_v6ILi128ELi128ELi8ELi8ELi8EEvPfS0_S0_iii_param_5];
	ld.param.u32 	%r117, [_Z16matmul_kernel_v6ILi128ELi128ELi8ELi8ELi8EEvPfS0_S0_iii_param_3];
	ld.param.u64 	%rd34, [_Z16matmul_kernel_v6ILi128ELi128ELi8ELi8ELi8EEvPfS0_S0_iii_param_2];
	mov.u32 	%r99, %tid.y;
	shl.b32 	%r100, %r99, 3;
	mov.u32 	%r101, %tid.x;
	shl.b32 	%r102, %r101, 3;
	mov.u32 	%r103, %ntid.x;
	mov.u32 	%r104, %ctaid.x;
	mul.lo.s32 	%r105, %r103, %r104;
	shl.b32 	%r1, %r105, 3;
	add.s32 	%r106, %r1, %r102;
	mov.u32 	%r107, %ntid.y;
	mov.u32 	%r108, %ctaid.y;
	mul.lo.s32 	%r109, %r107, %r108;
	shl.b32 	%r2, %r109, 3;
	add.s32 	%r111, %r2, %r100;
	setp.lt.s32 	%p28, %r1, %r117;
	mad.lo.s32 	%r3, %r106, %r194, %r111;
	setp.lt.s32 	%p29, %r2, %r194;
	and.pred  	%p30, %p28, %p29;
	cvta.to.global.u64 	%rd2, %rd34;
	mul.wide.s32 	%rd24, %r3, 4;
	add.s64 	%rd3, %rd2, %rd24;
	@%p30 bra 	$L__BB0_25;
	bra.uni 	$L__BB0_26;
$L__BB0_25:
	ld.local.f32 	%f156, [%rd1];
	st.global.f32 	[%rd3], %f156;
$L__BB0_26:
	ld.param.u32 	%r195, [_Z16matmul_kernel_v6ILi128ELi128ELi8ELi8ELi8EEvPfS0_S0_iii_param_5];
	ld.param.u32 	%r118, [_Z16matmul_kernel_v6ILi128ELi128ELi8ELi8ELi8EEvPfS0_S0_iii_param_3];
	setp.ge.s32 	%p31, %r1, %r118;
	add.s32 	%r16, %r2, 1;
	setp.ge.s32 	%p32, %r16, %r195;
	or.pred  	%p33, %p31, %p32;
	@%p33 bra 	$L__BB0_28;
	ld.local.f32 	%f157, [%rd1+4];
	st.global.f32 	[%rd3+4], %f157;
$L__BB0_28:
	ld.param.u32 	%r196, [_Z16matmul_kernel_v6ILi128ELi128ELi8ELi8ELi8EEvPfS0_S0_iii_param_5];
	ld.param.u32 	%r119, [_Z16matmul_kernel_v6ILi128ELi128ELi8ELi8ELi8EEvPfS0_S0_iii_param_3];
	setp.ge.s32 	%p34, %r1, %r119;
	add.s32 	%r17, %r2, 2;
	setp.ge.s32 	%p35, %r17, %r196;
	or.pred  	%p36, %p34, %p35;
	@%p36 bra 	$L__BB0_30;
	ld.local.f32 	%f158, [%rd1+8];
	st.global.f32 	[%rd3+8], %f158;
$L__BB0_30:
	ld.param.u32 	%r197, [_Z16matmul_kernel_v6ILi128ELi128ELi8ELi8ELi8EEvPfS0_S0_iii_param_5];
	ld.param.u32 	%r120, [_Z16matmul_kernel_v6ILi128ELi128ELi8ELi8ELi8EEvPfS0_S0_iii_param_3];
	setp.ge.s32 	%p37, %r1, %r120;
	add.s32 	%r18, %r2, 3;
	setp.ge.s32 	%p38, %r18, %r197;
	or.pred  	%p39, %p37, %p38;
	@%p39 bra 	$L__BB0_32;
	ld.local.f32 	%f159, [%rd1+12];
	st.global.f32 	[%rd3+12], %f159;
$L__BB0_32:
	ld.param.u32 	%r198, [_Z16matmul_kernel_v6ILi128ELi128ELi8ELi8ELi8EEvPfS0_S0_iii_param_5];
	ld.param.u32 	%r121, [_Z16matmul_kernel_v6ILi128ELi128ELi8ELi8ELi8EEvPfS0_S0_iii_param_3];
	setp.ge.s32 	%p40, %r1, %r121;
	add.s32 	%r19, %r2, 4;
	setp.ge.s32 	%p41, %r19, %r198;
	or.pred  	%p42, %p40, %p41;
	@%p42 bra 	$L__BB0_34;
	ld.local.f32 	%f160, [%rd1+16];
	st.global.f32 	[%rd3+16], %f160;
$L__BB0_34:
	ld.param.u32 	%r199, [_Z16matmul_kernel_v6ILi128ELi128ELi8ELi8ELi8EEvPfS0_S0_iii_param_5];
	ld.param.u32 	%r122, [_Z16matmul_kernel_v6ILi128ELi128ELi8ELi8ELi8EEvPfS0_S0_iii_param_3];
	setp.ge.s32 	%p43, %r1, %r122;
	add.s32 	%r20, %r2, 5;
	setp.ge.s32 	%p44, %r20, %r199;
	or.pred  	%p45, %p43, %p44;
	@%p45 bra 	$L__BB0_36;
	ld.local.f32 	%f161, [%rd1+20];
	st.global.f32 	[%rd3+20], %f161;
$L__BB0_36:
	ld.param.u32 	%r200, [_Z16matmul_kernel_v6ILi128ELi128ELi8ELi8ELi8EEvPfS0_S0_iii_param_5];
	ld.param.u32 	%r123, [_Z16matmul_kernel_v6ILi128ELi128ELi8ELi8ELi8EEvPfS0_S0_iii_param_3];
	setp.ge.s32 	%p46, %r1, %r123;
	add.s32 	%r21, %r2, 6;
	setp.ge.s32 	%p47, %r21, %r200;
	or.pred  	%p48, %p46, %p47;
	@%p48 bra 	$L__BB0_38;
	ld.local.f32 	%f162, [%rd1+24];
	st.global.f32 	[%rd3+24], %f162;
$L__BB0_38:
	ld.param.u32 	%r201, [_Z16matmul_kernel_v6ILi128ELi128ELi8ELi8ELi8EEvPfS0_S0_iii_param_5];
	ld.param.u32 	%r124, [_Z16matmul_kernel_v6ILi128ELi128ELi8ELi8ELi8EEvPfS0_S0_iii_param_3];
	setp.ge.s32 	%p49, %r1, %r124;
	add.s32 	%r22, %r2, 7;
	setp.ge.s32 	%p50, %r22, %r201;
	or.pred  	%p51, %p49, %p50;
	@%p51 bra 	$L__BB0_40;
	ld.local.f32 	%f163, [%rd1+28];
	st.global.f32 	[%rd3+28], %f163;
$L__BB0_40:
	ld.param.u32 	%r202, [_Z16matmul_kernel_v6ILi128ELi128ELi8ELi8ELi8EEvPfS0_S0_iii_param_5];
	ld.param.u32 	%r125, [_Z16matmul_kernel_v6ILi128ELi128ELi8ELi8ELi8EEvPfS0_S0_iii_param_3];
	setp.ge.s32 	%p52, %r2, %r202;
	add.s32 	%r23, %r1, 1;
	setp.ge.s32 	%p53, %r23, %r125;
	add.s32 	%r24, %r3, %r202;
	mul.wide.s32 	%rd25, %r24, 4;
	add.s64 	%rd8, %rd2, %rd25;
	or.pred  	%p54, %p53, %p52;
	@%p54 bra 	$L__BB0_42;
	ld.local.f32 	%f164, [%rd1+32];
	st.global.f32 	[%rd8], %f164;
$L__BB0_42:
	ld.param.u32 	%r203, [_Z16matmul_kernel_v6ILi128ELi128ELi8ELi8ELi8EEvPfS0_S0_iii_param_5];
	ld.param.u32 	%r126, [_Z16matmul_kernel_v6ILi128ELi128ELi8ELi8ELi8EEvPfS0_S0_iii_param_3];
	setp.ge.s32 	%p55, %r23, %r126;
	setp.ge.s32 	%p56, %r16, %r203;
	or.pred  	%p57, %p55, %p56;
	@%p57 bra 	$L__BB0_44;
	ld.local.f32 	%f165, [%rd1+36];
	st.global.f32 	[%rd8+4], %f165;
$L__BB0_44:
	ld.param.u32 	%r204, [_Z16matmul_kernel_v6ILi128ELi128ELi8ELi8ELi8EEvPfS0_S0_iii_param_5];
	ld.param.u32 	%r127, [_Z16matmul_kernel_v6ILi128ELi128ELi8ELi8ELi8EEvPfS0_S0_iii_param_3];
	setp.ge.s32 	%p58, %r23, %r127;
	setp.ge.s32 	%p59, %r17, %r204;
	or.pred  	%p60, %p58, %p59;
	@%p60 bra 	$L__BB0_46;
	ld.local.f32 	%f166, [%rd1+40];
	st.global.f32 	[%rd8+8], %f166;
$L__BB0_46:
	ld.param.u32 	%r205, [_Z16matmul_kernel_v6ILi128ELi128ELi8ELi8ELi8EEvPfS0_S0_iii_param_5];
	ld.param.u32 	%r128, [_Z16matmul_kernel_v6ILi128ELi128ELi8ELi8ELi8EEvPfS0_S0_iii_param_3];
	setp.ge.s32 	%p61, %r23, %r128;
	setp.ge.s32 	%p62, %r18, %r205;
	or.pred  	%p63, %p61, %p62;
	@%p63 bra 	$L__BB0_48;
	ld.local.f32 	%f167, [%rd1+44];
	st.global.f32 	[%rd8+12], %f167;
$L__BB0_48:
	ld.param.u32 	%r206, [_Z16matmul_kernel_v6ILi128ELi128ELi8ELi8ELi8EEvPfS0_S0_iii_param_5];
	ld.param.u32 	%r129, [_Z16matmul_kernel_v6ILi128ELi128ELi8ELi8ELi8EEvPfS0_S0_iii_param_3];
	setp.ge.s32 	%p64, %r23, %r129;
	setp.ge.s32 	%p65, %r19, %r206;
	or.pred  	%p66, %p64, %p65;
	@%p66 bra 	$L__BB0_50;
	ld.local.f32 	%f168, [%rd1+48];
	st.global.f32 	[%rd8+16], %f168;
$L__BB0_50:
	ld.param.u32 	%r207, [_Z16matmul_kernel_v6ILi128ELi128ELi8ELi8ELi8EEvPfS0_S0_iii_param_5];
	ld.param.u32 	%r130, [_Z16matmul_kernel_v6ILi128ELi128ELi8ELi8ELi8EEvPfS0_S0_iii_param_3];
	setp.ge.s32 	%p67, %r23, %r130;
	setp.ge.s32 	%p68, %r20, %r207;
	or.pred  	%p69, %p67, %p68;
	@%p69 bra 	$L__BB0_52;
	ld.local.f32 	%f169, [%rd1+52];
	st.global.f32 	[%rd8+20], %f169;
$L__BB0_52:
	ld.param.u32 	%r208, [_Z16matmul_kernel_v6ILi128ELi128ELi8ELi8ELi8EEvPfS0_S0_iii_param_5];
	ld.param.u32 	%r131, [_Z16matmul_kernel_v6ILi128ELi128ELi8ELi8ELi8EEvPfS0_S0_iii_param_3];
	setp.ge.s32 	%p70, %r23, %r131;
	setp.ge.s32 	%p71, %r21, %r208;
	or.pred  	%p72, %p70, %p71;
	@%p72 bra 	$L__BB0_54;
	ld.local.f32 	%f170, [%rd1+56];
	st.global.f32 	[%rd8+24], %f170;
$L__BB0_54:
	ld.param.u32 	%r209, [_Z16matmul_kernel_v6ILi128ELi128ELi8ELi8ELi8EEvPfS0_S0_iii_param_5];
	ld.param.u32 	%r132, [_Z16matmul_kernel_v6ILi128ELi128ELi8ELi8ELi8EEvPfS0_S0_iii_param_3];
	setp.ge.s32 	%p73, %r23, %r132;
	setp.ge.s32 	%p74, %r22, %r209;
	or.pred  	%p75, %p73, %p74;
	@%p75 bra 	$L__BB0_56;
	ld.local.f32 	%f171, [%rd1+60];
	st.global.f32 	[%rd8+28], %f171;
$L__BB0_56:
	ld.param.u32 	%r210, [_Z16matmul_kernel_v6ILi128ELi128ELi8ELi8ELi8EEvPfS0_S0_iii_param_5];
	ld.param.u32 	%r133, [_Z16matmul_kernel_v6ILi128ELi128ELi8ELi8ELi8EEvPfS0_S0_iii_param_3];
	setp.ge.s32 	%p76, %r2, %r210;
	add.s32 	%r25, %r1, 2;
	setp.ge.s32 	%p77, %r25, %r133;
	add.s32 	%r26, %r24, %r210;
	mul.wide.s32 	%rd26, %r26, 4;
	add.s64 	%rd9, %rd2, %rd26;
	or.pred  	%p78, %p77, %p76;
	@%p78 bra 	$L__BB0_58;
	ld.local.f32 	%f172, [%rd1+64];
	st.global.f32 	[%rd9], %f172;
$L__BB0_58:
	ld.param.u32 	%r211, [_Z16matmul_kernel_v6ILi128ELi128ELi8ELi8ELi8EEvPfS0_S0_iii_param_5];
	ld.param.u32 	%r134, [_Z16matmul_kernel_v6ILi128ELi128ELi8ELi8ELi8EEvPfS0_S0_iii_param_3];
	setp.ge.s32 	%p79, %r25, %r134;
	setp.ge.s32 	%p80, %r16, %r211;
	or.pred  	%p81, %p79, %p80;
	@%p81 bra 	$L__BB0_60;
	ld.local.f32 	%f173, [%rd1+68];
	st.global.f32 	[%rd9+4], %f173;
$L__BB0_60:
	ld.param.u32 	%r212, [_Z16matmul_kernel_v6ILi128ELi128ELi8ELi8ELi8EEvPfS0_S0_iii_param_5];
	ld.param.u32 	%r135, [_Z16matmul_kernel_v6ILi128ELi128ELi8ELi8ELi8EEvPfS0_S0_iii_param_3];
	setp.ge.s32 	%p82, %r25, %r135;
	setp.ge.s32 	%p83, %r17, %r212;
	or.pred  	%p84, %p82, %p83;
	@%p84 bra 	$L__BB0_62;
	ld.local.f32 	%f174, [%rd1+72];
	st.global.f32 	[%rd9+8], %f174;
$L__BB0_62:
	ld.param.u32 	%r213, [_Z16matmul_kernel_v6ILi128ELi128ELi8ELi8ELi8EEvPfS0_S0_iii_param_5];
	ld.param.u32 	%r136, [_Z16matmul_kernel_v6ILi128ELi128ELi8ELi8ELi8EEvPfS0_S0_iii_param_3];
	setp.ge.s32 	%p85, %r25, %r136;
	setp.ge.s32 	%p86, %r18, %r213;
	or.pred  	%p87, %p85, %p86;
	@%p87 bra 	$L__BB0_64;
	ld.local.f32 	%f175, [%rd1+76];
	st.global.f32 	[%rd9+12], %f175;
$L__BB0_64:
	ld.param.u32 	%r214, [_Z16matmul_kernel_v6ILi128ELi128ELi8ELi8ELi8EEvPfS0_S0_iii_param_5];
	ld.param.u32 	%r137, [_Z16matmul_kernel_v6ILi128ELi128ELi8ELi8ELi8EEvPfS0_S0_iii_param_3];
	setp.ge.s32 	%p88, %r25, %r137;
	setp.ge.s32 	%p89, %r19, %r214;
	or.pred  	%p90, %p88, %p89;
	@%p90 bra 	$L__BB0_66;
	ld.local.f32 	%f176, [%rd1+80];
	st.global.f32 	[%rd9+16], %f176;
$L__BB0_66:
	ld.param.u32 	%r215, [_Z16matmul_kernel_v6ILi128ELi128ELi8ELi8ELi8EEvPfS0_S0_iii_param_5];
	ld.param.u32 	%r138, [_Z16matmul_kernel_v6ILi128ELi128ELi8ELi8ELi8EEvPfS0_S0_iii_param_3];
	setp.ge.s32 	%p91, %r25, %r138;
	setp.ge.s32 	%p92, %r20, %r215;
	or.pred  	%p93, %p91, %p92;
	@%p93 bra 	$L__BB0_68;
	ld.local.f32 	%f177, [%rd1+84];
	st.global.f32 	[%rd9+20], %f177;
$L__BB0_68:
	ld.param.u32 	%r216, [_Z16matmul_kernel_v6ILi128ELi128ELi8ELi8ELi8EEvPfS0_S0_iii_param_5];
	ld.param.u32 	%r139, [_Z16matmul_kernel_v6ILi128ELi128ELi8ELi8ELi8EEvPfS0_S0_iii_param_3];
	setp.ge.s32 	%p94, %r25, %r139;
	setp.ge.s32 	%p95, %r21, %r216;
	or.pred  	%p96, %p94, %p95;
	@%p96 bra 	$L__BB0_70;
	ld.local.f32 	%f178, [%rd1+88];
	st.global.f32 	[%rd9+24], %f178;
$L__BB0_70:
	ld.param.u32 	%r217, [_Z16matmul_kernel_v6ILi128ELi128ELi8ELi8ELi8EEvPfS0_S0_iii_param_5];
	ld.param.u32 	%r140, [_Z16matmul_kernel_v6ILi128ELi128ELi8ELi8ELi8EEvPfS0_S0_iii_param_3];
	setp.ge.s32 	%p97, %r25, %r140;
	setp.ge.s32 	%p98, %r22, %r217;
	or.pred  	%p99, %p97, %p98;
	@%p99 bra 	$L__BB0_72;
	ld.local.f32 	%f179, [%rd1+92];
	st.global.f32 	[%rd9+28], %f179;
$L__BB0_72:
	ld.param.u32 	%r218, [_Z16matmul_kernel_v6ILi128ELi128ELi8ELi8ELi8EEvPfS0_S0_iii_param_5];
	ld.param.u32 	%r141, [_Z16matmul_kernel_v6ILi128ELi128ELi8ELi8ELi8EEvPfS0_S0_iii_param_3];
	setp.ge.s32 	%p100, %r2, %r218;
	add.s32 	%r27, %r1, 3;
	setp.ge.s32 	%p101, %r27, %r141;
	add.s32 	%r28, %r26, %r218;
	mul.wide.s32 	%rd27, %r28, 4;
	add.s64 	%rd10, %rd2, %rd27;
	or.pred  	%p102, %p101, %p100;
	@%p102 bra 	$L__BB0_74;
	ld.local.f32 	%f180, [%rd1+96];
	st.global.f32 	[%rd10], %f180;
$L__BB0_74:
	ld.param.u32 	%r219, [_Z16matmul_kernel_v6ILi128ELi128ELi8ELi8ELi8EEvPfS0_S0_iii_param_5];
	ld.param.u32 	%r142, [_Z16matmul_kernel_v6ILi128ELi128ELi8ELi8ELi8EEvPfS0_S0_iii_param_3];
	setp.ge.s32 	%p103, %r27, %r142;
	setp.ge.s32 	%p104, %r16, %r219;
	or.pred  	%p105, %p103, %p104;
	@%p105 bra 	$L__BB0_76;
	ld.local.f32 	%f181, [%rd1+100];
	st.global.f32 	[%rd10+4], %f181;
$L__BB0_76:
	ld.param.u32 	%r220, [_Z16matmul_kernel_v6ILi128ELi128ELi8ELi8ELi8EEvPfS0_S0_iii_param_5];
	ld.param.u32 	%r143, [_Z16matmul_kernel_v6ILi128ELi128ELi8ELi8ELi8EEvPfS0_S0_iii_param_3];
	setp.ge.s32 	%p106, %r27, %r143;
	setp.ge.s32 	%p107, %r17, %r220;
	or.pred  	%p108, %p106, %p107;
	@%p108 bra 	$L__BB0_78;
	ld.local.f32 	%f182, [%rd1+104];
	st.global.f32 	[%rd10+8], %f182;
$L__BB0_78:
	ld.param.u32 	%r221, [_Z16matmul_kernel_v6ILi128ELi128ELi8ELi8ELi8EEvPfS0_S0_iii_param_5];
	ld.param.u32 	%r144, [_Z16matmul_kernel_v6ILi128ELi128ELi8ELi8ELi8EEvPfS0_S0_iii_param_3];
	setp.ge.s32 	%p109, %r27, %r144;
	setp.ge.s32 	%p110, %r18, %r221;
	or.pred  	%p111, %p109, %p110;
	@%p111 bra 	$L__BB0_80;
	ld.local.f32 	%f183, [%rd1+108];
	st.global.f32 	[%rd10+12], %f183;
$L__BB0_80:
	ld.param.u32 	%r222, [_Z16matmul_kernel_v6ILi128ELi128ELi8ELi8ELi8EEvPfS0_S0_iii_param_5];
	ld.param.u32 	%r145, [_Z16matmul_kernel_v6ILi128ELi128ELi8ELi8ELi8EEvPfS0_S0_iii_param_3];
	setp.ge.s32 	%p112, %r27, %r145;
	setp.ge.s32 	%p113, %r19, %r222;
	or.pred  	%p114, %p112, %p113;
	@%p114 bra 	$L__BB0_82;
	ld.local.f32 	%f184, [%rd1+112];
	st.global.f32 	[%rd10+16], %f184;
$L__BB0_82:
	ld.param.u32 	%r223, [_Z16matmul_kernel_v6ILi128ELi128ELi8ELi8ELi8EEvPfS0_S0_iii_param_5];
	ld.param.u32 	%r146, [_Z16matmul_kernel_v6ILi128ELi128ELi8ELi8ELi8EEvPfS0_S0_iii_param_3];
	setp.ge.s32 	%p115, %r27, %r146;
	setp.ge.s32 	%p116, %r20, %r223;
	or.pred  	%p117, %p115, %p116;
	@%p117 bra 	$L__BB0_84;
	ld.local.f32 	%f185, [%rd1+116];
	st.global.f32 	[%rd10+20], %f185;
$L__BB0_84:
	ld.param.u32 	%r224, [_Z16matmul_kernel_v6ILi128ELi128ELi8ELi8ELi8EEvPfS0_S0_iii_param_5];
	ld.param.u32 	%r147, [_Z16matmul_kernel_v6ILi128ELi128ELi8ELi8ELi8EEvPfS0_S0_iii_param_3];
	setp.ge.s32 	%p118, %r27, %r147;
	setp.ge.s32 	%p119, %r21, %r224;
	or.pred  	%p120, %p118, %p119;
	@%p120 bra 	$L__BB0_86;
	ld.local.f32 	%f186, [%rd1+120];
	st.global.f32 	[%rd10+24], %f186;
$L__BB0_86:
	ld.param.u32 	%r225, [_Z16matmul_kernel_v6ILi128ELi128ELi8ELi8ELi8EEvPfS0_S0_iii_param_5];
	ld.param.u32 	%r148, [_Z16matmul_kernel_v6ILi128ELi128ELi8ELi8ELi8EEvPfS0_S0_iii_param_3];
	setp.ge.s32 	%p121, %r27, %r148;
	setp.ge.s32 	%p122, %r22, %r225;
	or.pred  	%p123, %p121, %p122;
	@%p123 bra 	$L__BB0_88;
	ld.local.f32 	%f187, [%rd1+124];
	st.global.f32 	[%rd10+28], %f187;
$L__BB0_88:
	ld.param.u32 	%r226, [_Z16matmul_kernel_v6ILi128ELi128ELi8ELi8ELi8EEvPfS0_S0_iii_param_5];
	ld.param.u32 	%r149, [_Z16matmul_kernel_v6ILi128ELi128ELi8ELi8ELi8EEvPfS0_S0_iii_param_3];
	setp.ge.s32 	%p124, %r2, %r226;
	add.s32 	%r29, %r1, 4;
	setp.ge.s32 	%p125, %r29, %r149;
	add.s32 	%r30, %r28, %r226;
	mul.wide.s32 	%rd28, %r30, 4;
	add.s64 	%rd11, %rd2, %rd28;
	or.pred  	%p126, %p125, %p124;
	@%p126 bra 	$L__BB0_90;
	ld.local.f32 	%f188, [%rd1+128];
	st.global.f32 	[%rd11], %f188;
$L__BB0_90:
	ld.param.u32 	%r227, [_Z16matmul_kernel_v6ILi128ELi128ELi8ELi8ELi8EEvPfS0_S0_iii_param_5];
	ld.param.u32 	%r150, [_Z16matmul_kernel_v6ILi128ELi128ELi8ELi8ELi8EEvPfS0_S0_iii_param_3];
	setp.ge.s32 	%p127, %r29, %r150;
	setp.ge.s32 	%p128, %r16, %r227;
	or.pred  	%p129, %p127, %p128;
	@%p129 bra 	$L__BB0_92;
	ld.local.f32 	%f189, [%rd1+132];
	st.global.f32 	[%rd11+4], %f189;
$L__BB0_92:
	ld.param.u32 	%r228, [_Z16matmul_kernel_v6ILi128ELi128ELi8ELi8ELi8EEvPfS0_S0_iii_param_5];
	ld.param.u32 	%r151, [_Z16matmul_kernel_v6ILi128ELi128ELi8ELi8ELi8EEvPfS0_S0_iii_param_3];
	setp.ge.s32 	%p130, %r29, %r151;
	setp.ge.s32 	%p131, %r17, %r228;
	or.pred  	%p132, %p130, %p131;
	@%p132 bra 	$L__BB0_94;
	ld.local.f32 	%f190, [%rd1+136];
	st.global.f32 	[%rd11+8], %f190;
$L__BB0_94:
	ld.param.u32 	%r229, [_Z16matmul_kernel_v6ILi128ELi128ELi8ELi8ELi8EEvPfS0_S0_iii_param_5];
	ld.param.u32 	%r152, [_Z16matmul_kernel_v6ILi128ELi128ELi8ELi8ELi8EEvPfS0_S0_iii_param_3];
	setp.ge.s32 	%p133, %r29, %r152;
	setp.ge.s32 	%p134, %r18, %r229;
	or.pred  	%p135, %p133, %p134;
	@%p135 bra 	$L__BB0_96;
	ld.local.f32 	%f191, [%rd1+140];
	st.global.f32 	[%rd11+12], %f191;
$L__BB0_96:
	ld.param.u32 	%r230, [_Z16matmul_kernel_v6ILi128ELi128ELi8ELi8ELi8EEvPfS0_S0_iii_param_5];
	ld.param.u32 	%r153, [_Z16matmul_kernel_v6ILi128ELi128ELi8ELi8ELi8EEvPfS0_S0_iii_param_3];
	setp.ge.s32 	%p136, %r29, %r153;
	setp.ge.s32 	%p137, %r19, %r230;
	or.pred  	%p138, %p136, %p137;
	@%p138 bra 	$L__BB0_98;
	ld.local.f32 	%f192, [%rd1+144];
	st.global.f32 	[%rd11+16], %f192;
$L__BB0_98:
	ld.param.u32 	%r231, [_Z16matmul_kernel_v6ILi128ELi128ELi8ELi8ELi8EEvPfS0_S0_iii_param_5];
	ld.param.u32 	%r154, [_Z16matmul_kernel_v6ILi128ELi128ELi8ELi8ELi8EEvPfS0_S0_iii_param_3];
	setp.ge.s32 	%p139, %r29, %r154;
	setp.ge.s32 	%p140, %r20, %r231;
	or.pred  	%p141, %p139, %p140;
	@%p141 bra 	$L__BB0_100;
	ld.local.f32 	%f193, [%rd1+148];
	st.global.f32 	[%rd11+20], %f193;
$L__BB0_100:
	ld.param.u32 	%r232, [_Z16matmul_kernel_v6ILi128ELi128ELi8ELi8ELi8EEvPfS0_S0_iii_param_5];
	ld.param.u32 	%r155, [_Z16matmul_kernel_v6ILi128ELi128ELi8ELi8ELi8EEvPfS0_S0_iii_param_3];
	setp.ge.s32 	%p142, %r29, %r155;
	setp.ge.s32 	%p143, %r21, %r232;
	or.pred  	%p144, %p142, %p143;
	@%p144 bra 	$L__BB0_102;
	ld.local.f32 	%f194, [%rd1+152];
	st.global.f32 	[%rd11+24], %f194;
$L__BB0_102:
	ld.param.u32 	%r233, [_Z16matmul_kernel_v6ILi128ELi128ELi8ELi8ELi8EEvPfS0_S0_iii_param_5];
	ld.param.u32 	%r156, [_Z16matmul_kernel_v6ILi128ELi128ELi8ELi8ELi8EEvPfS0_S0_iii_param_3];
	setp.ge.s32 	%p145, %r29, %r156;
	setp.ge.s32 	%p146, %r22, %r233;
	or.pred  	%p147, %p145, %p146;
	@%p147 bra 	$L__BB0_104;
	ld.local.f32 	%f195, [%rd1+156];
	st.global.f32 	[%rd11+28], %f195;
$L__BB0_104:
	ld.param.u32 	%r234, [_Z16matmul_kernel_v6ILi128ELi128ELi8ELi8ELi8EEvPfS0_S0_iii_param_5];
	ld.param.u32 	%r157, [_Z16matmul_kernel_v6ILi128ELi128ELi8ELi8ELi8EEvPfS0_S0_iii_param_3];
	setp.ge.s32 	%p148, %r2, %r234;
	add.s32 	%r31, %r1, 5;
	setp.ge.s32 	%p149, %r31, %r157;
	add.s32 	%r32, %r30, %r234;
	mul.wide.s32 	%rd29, %r32, 4;
	add.s64 	%rd12, %rd2, %rd29;
	or.pred  	%p150, %p149, %p148;
	@%p150 bra 	$L__BB0_106;
	ld.local.f32 	%f196, [%rd1+160];
	st.global.f32 	[%rd12], %f196;
$L__BB0_106:
	ld.param.u32 	%r235, [_Z16matmul_kernel_v6ILi128ELi128ELi8ELi8ELi8EEvPfS0_S0_iii_param_5];
	ld.param.u32 	%r158, [_Z16matmul_kernel_v6ILi128ELi128ELi8ELi8ELi8EEvPfS0_S0_iii_param_3];
	setp.ge.s32 	%p151, %r31, %r158;
	setp.ge.s32 	%p152, %r16, %r235;
	or.pred  	%p153, %p151, %p152;
	@%p153 bra 	$L__BB0_108;
	ld.local.f32 	%f197, [%rd1+164];
	st.global.f32 	[%rd12+4], %f197;
$L__BB0_108:
	ld.param.u32 	%r236, [_Z16matmul_kernel_v6ILi128ELi128ELi8ELi8ELi8EEvPfS0_S0_iii_param_5];
	ld.param.u32 	%r159, [_Z16matmul_kernel_v6ILi128ELi128ELi8ELi8ELi8EEvPfS0_S0_iii_param_3];
	setp.ge.s32 	%p154, %r31, %r159;
	setp.ge.s32 	%p155, %r17, %r236;
	or.pred  	%p156, %p154, %p155;
	@%p156 bra 	$L__BB0_110;
	ld.local.f32 	%f198, [%rd1+168];
	st.global.f32 	[%rd12+8], %f198;
$L__BB0_110:
	ld.param.u32 	%r237, [_Z16matmul_kernel_v6ILi128ELi128ELi8ELi8ELi8EEvPfS0_S0_iii_param_5];
	ld.param.u32 	%r160, [_Z16matmul_kernel_v6ILi128ELi128ELi8ELi8ELi8EEvPfS0_S0_iii_param_3];
	setp.ge.s32 	%p157, %r31, %r160;
	setp.ge.s32 	%p158, %r18, %r237;
	or.pred  	%p159, %p157, %p158;
	@%p159 bra 	$L__BB0_112;
	ld.local.f32 	%f199, [%rd1+172];
	st.global.f32 	[%rd12+12], %f199;
$L__BB0_112:
	ld.param.u32 	%r238, [_Z16matmul_kernel_v6ILi128ELi128ELi8ELi8ELi8EEvPfS0_S0_iii_param_5];
	ld.param.u32 	%r161, [_Z16matmul_kernel_v6ILi128ELi128ELi8ELi8ELi8EEvPfS0_S0_iii_param_3];
	setp.ge.s32 	%p160, %r31, %r161;
	setp.ge.s32 	%p161, %r19, %r238;
	or.pred  	%p162, %p160, %p161;
	@%p162 bra 	$L__BB0_114;
	ld.local.f32 	%f200, [%rd1+176];
	st.global.f32 	[%rd12+16], %f200;
$L__BB0_114:
	ld.param.u32 	%r239, [_Z16matmul_kernel_v6ILi128ELi128ELi8ELi8ELi8EEvPfS0_S0_iii_param_5];
	ld.param.u32 	%r162, [_Z16matmul_kernel_v6ILi128ELi128ELi8ELi8ELi8EEvPfS0_S0_iii_param_3];
	setp.ge.s32 	%p163, %r31, %r162;
	setp.ge.s32 	%p164, %r20, %r239;
	or.pred  	%p165, %p163, %p164;
	@%p165 bra 	$L__BB0_116;
	ld.local.f32 	%f201, [%rd1+180];
	st.global.f32 	[%rd12+20], %f201;
$L__BB0_116:
	ld.param.u32 	%r240, [_Z16matmul_kernel_v6ILi128ELi128ELi8ELi8ELi8EEvPfS0_S0_iii_param_5];
	ld.param.u32 	%r163, [_Z16matmul_kernel_v6ILi128ELi128ELi8ELi8ELi8EEvPfS0_S0_iii_param_3];
	setp.ge.s32 	%p166, %r31, %r163;
	setp.ge.s32 	%p167, %r21, %r240;
	or.pred  	%p168, %p166, %p167;
	@%p168 bra 	$L__BB0_118;
	ld.local.f32 	%f202, [%rd1+184];
	st.global.f32 	[%rd12+24], %f202;
$L__BB0_118:
	ld.param.u32 	%r241, [_Z16matmul_kernel_v6ILi128ELi128ELi8ELi8ELi8EEvPfS0_S0_iii_param_5];
	ld.param.u32 	%r164, [_Z16matmul_kernel_v6ILi128ELi128ELi8ELi8ELi8EEvPfS0_S0_iii_param_3];
	setp.ge.s32 	%p169, %r31, %r164;
	setp.ge.s32 	%p170, %r22, %r241;
	or.pred  	%p171, %p169, %p170;
	@%p171 bra 	$L__BB0_120;
	ld.local.f32 	%f203, [%rd1+188];
	st.global.f32 	[%rd12+28], %f203;
$L__BB0_120:
	ld.param.u32 	%r242, [_Z16matmul_kernel_v6ILi128ELi128ELi8ELi8ELi8EEvPfS0_S0_iii_param_5];
	ld.param.u32 	%r165, [_Z16matmul_kernel_v6ILi128ELi128ELi8ELi8ELi8EEvPfS0_S0_iii_param_3];
	setp.ge.s32 	%p172, %r2, %r242;
	add.s32 	%r33, %r1, 6;
	setp.ge.s32 	%p173, %r33, %r165;
	add.s32 	%r34, %r32, %r242;
	mul.wide.s32 	%rd30, %r34, 4;
	add.s64 	%rd13, %rd2, %rd30;
	or.pred  	%p174, %p173, %p172;
	@%p174 bra 	$L__BB0_122;
	ld.local.f32 	%f204, [%rd1+192];
	st.global.f32 	[%rd13], %f204;
$L__BB0_122:
	ld.param.u32 	%r243, [_Z16matmul_kernel_v6ILi128ELi128ELi8ELi8ELi8EEvPfS0_S0_iii_param_5];
	ld.param.u32 	%r166, [_Z16matmul_kernel_v6ILi128ELi128ELi8ELi8ELi8EEvPfS0_S0_iii_param_3];
	setp.ge.s32 	%p175, %r33, %r166;
	setp.ge.s32 	%p176, %r16, %r243;
	or.pred  	%p177, %p175, %p176;
	@%p177 bra 	$L__BB0_124;
	ld.local.f32 	%f205, [%rd1+196];
	st.global.f32 	[%rd13+4], %f205;
$L__BB0_124:
	ld.param.u32 	%r244, [_Z16matmul_kernel_v6ILi128ELi128ELi8ELi8ELi8EEvPfS0_S0_iii_param_5];
	ld.param.u32 	%r167, [_Z16matmul_kernel_v6ILi128ELi128ELi8ELi8ELi8EEvPfS0_S0_iii_param_3];
	setp.ge.s32 	%p178, %r33, %r167;
	setp.ge.s32 	%p179, %r17, %r244;
	or.pred  	%p180, %p178, %p179;
	@%p180 bra 	$L__BB0_126;
	ld.local.f32 	%f206, [%rd1+200];
	st.global.f32 	[%rd13+8], %f206;
$L__BB0_126:
	ld.param.u32 	%r245, [_Z16matmul_kernel_v6ILi128ELi128ELi8ELi8ELi8EEvPfS0_S0_iii_param_5];
	ld.param.u32 	%r168, [_Z16matmul_kernel_v6ILi128ELi128ELi8ELi8ELi8EEvPfS0_S0_iii_param_3];
	setp.ge.s32 	%p181, %r33, %r168;
	setp.ge.s32 	%p182, %r18, %r245;
	or.pred  	%p183, %p181, %p182;
	@%p183 bra 	$L__BB0_128;
	ld.local.f32 	%f207, [%rd1+204];
	st.global.f32 	[%rd13+12], %f207;
$L__BB0_128:
	ld.param.u32 	%r246, [_Z16matmul_kernel_v6ILi128ELi128ELi8ELi8ELi8EEvPfS0_S0_iii_param_5];
	ld.param.u32 	%r169, [_Z16matmul_kernel_v6ILi128ELi128ELi8ELi8ELi8EEvPfS0_S0_iii_param_3];
	setp.ge.s32 	%p184, %r33, %r169;
	setp.ge.s32 	%p185, %r19, %r246;
	or.pred  	%p186, %p184, %p185;
	@%p186 bra 	$L__BB0_130;
	ld.local.f32 	%f208, [%rd1+208];
	st.global.f32 	[%rd13+16], %f208;
$L__BB0_130:
	ld.param.u32 	%r247, [_Z16matmul_kernel_v6ILi128ELi128ELi8ELi8ELi8EEvPfS0_S0_iii_param_5];
	ld.param.u32 	%r170, [_Z16matmul_kernel_v6ILi128ELi128ELi8ELi8ELi8EEvPfS0_S0_iii_param_3];
	setp.ge.s32 	%p187, %r33, %r170;
	setp.ge.s32 	%p188, %r20, %r247;
	or.pred  	%p189, %p187, %p188;
	@%p189 bra 	$L__BB0_132;
	ld.local.f32 	%f209, [%rd1+212];
	st.global.f32 	[%rd13+20], %f209;
$L__BB0_132:
	ld.param.u32 	%r248, [_Z16matmul_kernel_v6ILi128ELi128ELi8ELi8ELi8EEvPfS0_S0_iii_param_5];
	ld.param.u32 	%r171, [_Z16matmul_kernel_v6ILi128ELi128ELi8ELi8ELi8EEvPfS0_S0_iii_param_3];
	setp.ge.s32 	%p190, %r33, %r171;
	setp.ge.s32 	%p191, %r21, %r248;
	or.pred  	%p192, %p190, %p191;
	@%p192 bra 	$L__BB0_134;
	ld.local.f32 	%f210, [%rd1+216];
	st.global.f32 	[%rd13+24], %f210;
$L__BB0_134:
	ld.param.u32 	%r249, [_Z16matmul_kernel_v6ILi128ELi128ELi8ELi8ELi8EEvPfS0_S0_iii_param_5];
	ld.param.u32 	%r172, [_Z16matmul_kernel_v6ILi128ELi128ELi8ELi8ELi8EEvPfS0_S0_iii_param_3];
	setp.ge.s32 	%p193, %r33, %r172;
	setp.ge.s32 	%p194, %r22, %r249;
	or.pred  	%p195, %p193, %p194;
	@%p195 bra 	$L__BB0_136;
	ld.local.f32 	%f211, [%rd1+220];
	st.global.f32 	[%rd13+28], %f211;
$L__BB0_136:
	ld.param.u32 	%r250, [_Z16matmul_kernel_v6ILi128ELi128ELi8ELi8ELi8EEvPfS0_S0_iii_param_5];
	ld.param.u32 	%r173, [_Z16matmul_kernel_v6ILi128ELi128ELi8ELi8ELi8EEvPfS0_S0_iii_param_3];
	setp.ge.s32 	%p196, %r2, %r250;
	add.s32 	%r35, %r1, 7;
	setp.ge.s32 	%p197, %r35, %r173;
	add.s32 	%r112, %r34, %r250;
	mul.wide.s32 	%rd31, %r112, 4;
	add.s64 	%rd14, %rd2, %rd31;
	or.pred  	%p198, %p197, %p196;
	@%p198 bra 	$L__BB0_138;
	ld.local.f32 	%f212, [%rd1+224];
	st.global.f32 	[%rd14], %f212;
$L__BB0_138:
	ld.param.u32 	%r251, [_Z16matmul_kernel_v6ILi128ELi128ELi8ELi8ELi8EEvPfS0_S0_iii_param_5];
	ld.param.u32 	%r174, [_Z16matmul_kernel_v6ILi128ELi128ELi8ELi8ELi8EEvPfS0_S0_iii_param_3];
	setp.ge.s32 	%p199, %r35, %r174;
	setp.ge.s32 	%p200, %r16, %r251;
	or.pred  	%p201, %p199, %p200;
	@%p201 bra 	$L__BB0_140;
	ld.local.f32 	%f213, [%rd1+228];
	st.global.f32 	[%rd14+4], %f213;
$L__BB0_140:
	ld.param.u32 	%r252, [_Z16matmul_kernel_v6ILi128ELi128ELi8ELi8ELi8EEvPfS0_S0_iii_param_5];
	ld.param.u32 	%r175, [_Z16matmul_kernel_v6ILi128ELi128ELi8ELi8ELi8EEvPfS0_S0_iii_param_3];
	setp.ge.s32 	%p202, %r35, %r175;
	setp.ge.s32 	%p203, %r17, %r252;
	or.pred  	%p204, %p202, %p203;
	@%p204 bra 	$L__BB0_142;
	ld.local.f32 	%f214, [%rd1+232];
	st.global.f32 	[%rd14+8], %f214;
$L__BB0_142:
	ld.param.u32 	%r253, [_Z16matmul_kernel_v6ILi128ELi128ELi8ELi8ELi8EEvPfS0_S0_iii_param_5];
	ld.param.u32 	%r176, [_Z16matmul_kernel_v6ILi128ELi128ELi8ELi8ELi8EEvPfS0_S0_iii_param_3];
	setp.ge.s32 	%p205, %r35, %r176;
	setp.ge.s32 	%p206, %r18, %r253;
	or.pred  	%p207, %p205, %p206;
	@%p207 bra 	$L__BB0_144;
	ld.local.f32 	%f215, [%rd1+236];
	st.global.f32 	[%rd14+12], %f215;
$L__BB0_144:
	ld.param.u32 	%r254, [_Z16matmul_kernel_v6ILi128ELi128ELi8ELi8ELi8EEvPfS0_S0_iii_param_5];
	ld.param.u32 	%r177, [_Z16matmul_kernel_v6ILi128ELi128ELi8ELi8ELi8EEvPfS0_S0_iii_param_3];
	setp.ge.s32 	%p208, %r35, %r177;
	setp.ge.s32 	%p209, %r19, %r254;
	or.pred  	%p210, %p208, %p209;
	@%p210 bra 	$L__BB0_146;
	ld.local.f32 	%f216, [%rd1+240];
	st.global.f32 	[%rd14+16], %f216;
$L__BB0_146:
	ld.param.u32 	%r255, [_Z16matmul_kernel_v6ILi128ELi128ELi8ELi8ELi8EEvPfS0_S0_iii_param_5];
	ld.param.u32 	%r178, [_Z16matmul_kernel_v6ILi128ELi128ELi8ELi8ELi8EEvPfS0_S0_iii_param_3];
	setp.ge.s32 	%p211, %r35, %r178;
	setp.ge.s32 	%p212, %r20, %r255;
	or.pred  	%p213, %p211, %p212;
	@%p213 bra 	$L__BB0_148;
	ld.local.f32 	%f217, [%rd1+244];
	st.global.f32 	[%rd14+20], %f217;
$L__BB0_148:
	ld.param.u32 	%r256, [_Z16matmul_kernel_v6ILi128ELi128ELi8ELi8ELi8EEvPfS0_S0_iii_param_5];
	ld.param.u32 	%r179, [_Z16matmul_kernel_v6ILi128ELi128ELi8ELi8ELi8EEvPfS0_S0_iii_param_3];
	setp.ge.s32 	%p214, %r35, %r179;
	setp.ge.s32 	%p215, %r21, %r256;
	or.pred  	%p216, %p214, %p215;
	@%p216 bra 	$L__BB0_150;
	ld.local.f32 	%f218, [%rd1+248];
	st.global.f32 	[%rd14+24], %f218;
$L__BB0_150:
	ld.param.u32 	%r257, [_Z16matmul_kernel_v6ILi128ELi128ELi8ELi8ELi8EEvPfS0_S0_iii_param_5];
	ld.param.u32 	%r180, [_Z16matmul_kernel_v6ILi128ELi128ELi8ELi8ELi8EEvPfS0_S0_iii_param_3];
	setp.ge.s32 	%p217, %r35, %r180;
	setp.ge.s32 	%p218, %r22, %r257;
	or.pred  	%p219, %p217, %p218;
	@%p219 bra 	$L__BB0_152;
	ld.local.f32 	%f219, [%rd1+252];
	st.global.f32 	[%rd14+28], %f219;
$L__BB0_152:
	ret;

}


// ===== COMPILED SASS (sm_100) =====

	.target	sm_100

	.elftype	@"ET_EXEC"


//--------------------- .note.nv.tkinfo           --------------------------
	.section	.note.nv.tkinfo,"",@"SHT_NOTE"
	.sectionflags	@"SHF_NOTE_NV_TKINFO"
	.tkinfo
        /*0018*/ 	.word	0x00000002
        /*0030*/ 	.string	""
        /*0030*/ 	.string	"ptxas"
        /*0030*/ 	.string	"Cuda compilation tools, release 13.0, V13.0.88"
        /*0030*/ 	.string	"Build cuda_13.0.r13.0/compiler.36424714_0"
        /*0030*/ 	.string	"-arch sm_100 -m 64 "



//--------------------- .note.nv.cuinfo           --------------------------
	.section	.note.nv.cuinfo,"",@"SHT_NOTE"
	.sectionflags	@"SHF_NOTE_NV_CUINFO"
        /*0018*/ 	.short	0x0002
        /*001a*/ 	.short	0x0064
        /*001c*/ 	.short	0x0082
	.zero		2


//--------------------- .nv.info                  --------------------------
	.section	.nv.info,"",@"SHT_CUDA_INFO"
	.align	4


	//----- nvinfo : EIATTR_REGCOUNT
	.align		4
        /*0000*/ 	.byte	0x04, 0x2f
        /*0002*/ 	.short	(.L_1 - .L_0)
	.align		4
.L_0:
        /*0004*/ 	.word	index@(_Z16matmul_kernel_v6ILi128ELi128ELi8ELi8ELi8EEvPfS0_S0_iii)
        /*0008*/ 	.word	0x0000005a


	//----- nvinfo : EIATTR_FRAME_SIZE
	.align		4
.L_1:
        /*000c*/ 	.byte	0x04, 0x11
        /*000e*/ 	.short	(.L_3 - .L_2)
	.align		4
.L_2:
        /*0010*/ 	.word	index@(_Z16matmul_kernel_v6ILi128ELi128ELi8ELi8ELi8EEvPfS0_S0_iii)
        /*0014*/ 	.word	0x00000100


	//----- nvinfo : EIATTR_MIN_STACK_SIZE
	.align		4
.L_3:
        /*0018*/ 	.byte	0x04, 0x12
        /*001a*/ 	.short	(.L_5 - .L_4)
	.align		4
.L_4:
        /*001c*/ 	.word	index@(_Z16matmul_kernel_v6ILi128ELi128ELi8ELi8ELi8EEvPfS0_S0_iii)
        /*0020*/ 	.word	0x00000100
.L_5:


//--------------------- .nv.compat                --------------------------
	.section	.nv.compat,"",@"SHT_CUDA_COMPAT_INFO"
	.align	4
        /*0000*/ 	.byte	0x02, 0x09, 0x00, 0x00, 0x02, 0x02, 0x01, 0x00, 0x02, 0x05, 0x05, 0x00, 0x03, 0x07, 0x01, 0x01
        /*0010*/ 	.byte	0x02, 0x03, 0x00, 0x00, 0x02, 0x06, 0x01, 0x00, 0x04, 0x0b, 0x08, 0x00, 0x09, 0x00, 0x00, 0x00
        /*0020*/ 	.byte	0x00, 0x00, 0x00, 0x00


//--------------------- .nv.info._Z16matmul_kernel_v6ILi128ELi128ELi8ELi8ELi8EEvPfS0_S0_iii --------------------------
	.section	.nv.info._Z16matmul_kernel_v6ILi128ELi128ELi8ELi8ELi8EEvPfS0_S0_iii,"",@"SHT_CUDA_INFO"
	.sectionflags	@""
	.align	4


	//----- nvinfo : EIATTR_CUDA_API_VERSION
	.align		4
        /*0000*/ 	.byte	0x04, 0x37
        /*0002*/ 	.short	(.L_7 - .L_6)
.L_6:
        /*0004*/ 	.word	0x00000082


	//----- nvinfo : EIATTR_KPARAM_INFO
	.align		4
.L_7:
        /*0008*/ 	.byte	0x04, 0x17
        /*000a*/ 	.short	(.L_9 - .L_8)
.L_8:
        /*000c*/ 	.word	0x00000000
        /*0010*/ 	.short	0x0005
        /*0012*/ 	.short	0x0020
        /*0014*/ 	.byte	0x00, 0xf0, 0x11, 0x00


	//----- nvinfo : EIATTR_KPARAM_INFO
	.align		4
.L_9:
        /*0018*/ 	.byte	0x04, 0x17
        /*001a*/ 	.short	(.L_11 - .L_10)
.L_10:
        /*001c*/ 	.word	0x00000000
        /*0020*/ 	.short	0x0004
        /*0022*/ 	.short	0x001c
        /*0024*/ 	.byte	0x00, 0xf0, 0x11, 0x00


	//----- nvinfo : EIATTR_KPARAM_INFO
	.align		4
.L_11:
        /*0028*/ 	.byte	0x04, 0x17
        /*002a*/ 	.short	(.L_13 - .L_12)
.L_12:
        /*002c*/ 	.word	0x00000000
        /*0030*/ 	.short	0x0003
        /*0032*/ 	.short	0x0018
        /*0034*/ 	.byte	0x00, 0xf0, 0x11, 0x00


	//----- nvinfo : EIATTR_KPARAM_INFO
	.align		4
.L_13:
        /*0038*/ 	.byte	0x04, 0x17
        /*003a*/ 	.short	(.L_15 - .L_14)
.L_14:
        /*003c*/ 	.word	0x00000000
        /*0040*/ 	.short	0x0002
        /*0042*/ 	.short	0x0010
        /*0044*/ 	.byte	0x00, 0xf5, 0x21, 0x00


	//----- nvinfo : EIATTR_KPARAM_INFO
	.align		4
.L_15:
        /*0048*/ 	.byte	0x04, 0x17
        /*004a*/ 	.short	(.L_17 - .L_16)
.L_16:
        /*004c*/ 	.word	0x00000000
        /*0050*/ 	.short	0x0001
        /*0052*/ 	.short	0x0008
        /*0054*/ 	.byte	0x00, 0xf5, 0x21, 0x00


	//----- nvinfo : EIATTR_KPARAM_INFO
	.align		4
.L_17:
        /*0058*/ 	.byte	0x04, 0x17
        /*005a*/ 	.short	(.L_19 - .L_18)
.L_18:
        /*005c*/ 	.word	0x00000000
        /*0060*/ 	.short	0x0000
        /*0062*/ 	.short	0x0000
        /*0064*/ 	.byte	0x00, 0xf5, 0x21, 0x00


	//----- nvinfo : EIATTR_SPARSE_MMA_MASK
	.align		4
.L_19:
        /*0068*/ 	.byte	0x03, 0x50
        /*006a*/ 	.short	0x0000


	//----- nvinfo : EIATTR_MAXREG_COUNT
	.align		4
        /*006c*/ 	.byte	0x03, 0x1b
        /*006e*/ 	.short	0x00ff


	//----- nvinfo : EIATTR_NUM_BARRIERS
	.align		4
        /*0070*/ 	.byte	0x02, 0x4c
        /*0072*/ 	.byte	0x01
	.zero		1


	//----- nvinfo : EIATTR_MERCURY_ISA_VERSION
	.align		4
        /*0074*/ 	.byte	0x03, 0x5f
        /*0076*/ 	.short	0x0101


	//----- nvinfo : EIATTR_VRC_CTA_INIT_COUNT
	.align		4
        /*0078*/ 	.byte	0x02, 0x4a
	.zero		1
	.zero		1


	//----- nvinfo : EIATTR_EXIT_INSTR_OFFSETS
	.align		4
        /*007c*/ 	.byte	0x04, 0x1c
        /*007e*/ 	.short	(.L_21 - .L_20)


	//   ....[0]....
.L_20:
        /*0080*/ 	.word	0x00001d70


	//   ....[1]....
        /*0084*/ 	.word	0x00001da0


	//----- nvinfo : EIATTR_CBANK_PARAM_SIZE
	.align		4
.L_21:
        /*0088*/ 	.byte	0x03, 0x19
        /*008a*/ 	.short	0x0024


	//----- nvinfo : EIATTR_PARAM_CBANK
	.align		4
        /*008c*/ 	.byte	0x04, 0x0a
        /*008e*/ 	.short	(.L_23 - .L_22)
	.align		4
.L_22:
        /*0090*/ 	.word	index@(.nv.constant0._Z16matmul_kernel_v6ILi128ELi128ELi8ELi8ELi8EEvPfS0_S0_iii)
        /*0094*/ 	.short	0x0380
        /*0096*/ 	.short	0x0024


	//----- nvinfo : EIATTR_SW_WAR
	.align		4
.L_23:
        /*0098*/ 	.byte	0x04, 0x36
        /*009a*/ 	.short	(.L_25 - .L_24)
.L_24:
        /*009c*/ 	.word	0x00000008
.L_25:


//--------------------- .nv.callgraph             --------------------------
	.section	.nv.callgraph,"",@"SHT_CUDA_CALLGRAPH"
	.align	4
	.sectionentsize	8
	.align		4
        /*0000*/ 	.word	0x00000000
	.align		4
        /*0004*/ 	.word	0xffffffff
	.align		4
        /*0008*/ 	.word	0x00000000
	.align		4
        /*000c*/ 	.word	0xfffffffe
	.align		4
        /*0010*/ 	.word	0x00000000
	.align		4
        /*0014*/ 	.word	0xfffffffd
	.align		4
        /*0018*/ 	.word	0x00000000
	.align		4
        /*001c*/ 	.word	0xfffffffc


//--------------------- .text._Z16matmul_kernel_v6ILi128ELi128ELi8ELi8ELi8EEvPfS0_S0_iii --------------------------
	.section	.text._Z16matmul_kernel_v6ILi128ELi128ELi8ELi8ELi8EEvPfS0_S0_iii,"ax",@progbits
	.align	128
        .global         _Z16matmul_kernel_v6ILi128ELi128ELi8ELi8ELi8EEvPfS0_S0_iii
        .type           _Z16matmul_kernel_v6ILi128ELi128ELi8ELi8ELi8EEvPfS0_S0_iii,@function
        .size           _Z16matmul_kernel_v6ILi128ELi128ELi8ELi8ELi8EEvPfS0_S0_iii,(.L_x_4 - _Z16matmul_kernel_v6ILi128ELi128ELi8ELi8ELi8EEvPfS0_S0_iii)
        .other          _Z16matmul_kernel_v6ILi128ELi128ELi8ELi8ELi8EEvPfS0_S0_iii,@"STO_CUDA_ENTRY STV_DEFAULT"
_Z16matmul_kernel_v6ILi128ELi128ELi8ELi8ELi8EEvPfS0_S0_iii:
.text._Z16matmul_kernel_v6ILi128ELi128ELi8ELi8ELi8EEvPfS0_S0_iii:
[----:B------:R-:W0:Y:S01]  /*0000*/  LDC R1, c[0x0][0x37c] ;  /* 0x0000df00ff017b82 */ /* 0x000e220000000800 */
[----:B------:R-:W1:Y:S01]  /*0010*/  LDCU UR4, c[0x0][0x39c] ;  /* 0x00007380ff0477ac */ /* 0x000e620008000800 */
[----:B0-----:R-:W-:Y:S01]  /*0020*/  VIADD R1, R1, 0xffffff00 ;  /* 0xffffff0001017836 */ /* 0x001fe20000000000 */
[----:B------:R-:W0:Y:S04]  /*0030*/  LDCU.64 UR8, c[0x0][0x358] ;  /* 0x00006b00ff0877ac */ /* 0x000e280008000a00 */
[----:B------:R2:W-:Y:S04]  /*0040*/  STL.128 [R1], RZ ;  /* 0x000000ff01007387 */ /* 0x0005e80000100c00 */
[----:B------:R2:W-:Y:S04]  /*0050*/  STL.128 [R1+0x10], RZ ;  /* 0x000010ff01007387 */ /* 0x0005e80000100c00 */
[----:B------:R2:W-:Y:S04]  /*0060*/  STL.128 [R1+0x20], RZ ;  /* 0x000020ff01007387 */ /* 0x0005e80000100c00 */
[----:B------:R2:W-:Y:S01]  /*0070*/  STL.128 [R1+0x30], RZ ;  /* 0x000030ff01007387 */ /* 0x0005e20000100c00 */
[----:B-1----:R-:W-:-:S03]  /*0080*/  UISETP.GE.AND UP0, UPT, UR4, 0x1, UPT ;  /* 0x000000010400788c */ /* 0x002fc6000bf06270 */
[----:B------:R2:W-:Y:S04]  /*0090*/  STL.128 [R1+0x40], RZ ;  /* 0x000040ff01007387 */ /* 0x0005e80000100c00 */
        /* <DEDUP_REMOVED lines=10> */
[----:B------:R2:W-:Y:S01]  /*0140*/  STL.128 [R1+0xf0], RZ ;  /* 0x0000f0ff01007387 */ /* 0x0005e20000100c00 */
[----:B0-----:R-:W-:Y:S05]  /*0150*/  BRA.U !UP0, `(.L_x_0) ;  /* 0x0000000908f87547 */ /* 0x001fea000b800000 */
[----:B------:R-:W0:Y:S01]  /*0160*/  S2R R0, SR_TID.Y ;  /* 0x0000000000007919 */ /* 0x000e220000002200 */
[----:B------:R-:W0:Y:S01]  /*0170*/  LDCU UR4, c[0x0][0x360] ;  /* 0x00006c00ff0477ac */ /* 0x000e220008000800 */
[----:B------:R-:W0:Y:S01]  /*0180*/  S2R R3, SR_TID.X ;  /* 0x0000000000037919 */ /* 0x000e220000002100 */
[----:B------:R-:W1:Y:S01]  /*0190*/  S2R R4, SR_CTAID.X ;  /* 0x0000000000047919 */ /* 0x000e620000002500 */
[----:B0-----:R-:W-:-:S04]  /*01a0*/  IMAD R2, R0, UR4, R3 ;  /* 0x0000000400027c24 */ /* 0x001fc8000f8e0203 */
[----:B------:R-:W-:Y:S01]  /*01b0*/  IMAD.SHL.U32 R76, R2, 0x4, RZ ;  /* 0x00000004024c7824 */ /* 0x000fe200078e00ff */
[----:B------:R-:W-:Y:S01]  /*01c0*/  SHF.R.U32.HI R3, RZ, 0x1, R2 ;  /* 0x00000001ff037819 */ /* 0x000fe20000011602 */
[----:B-1----:R-:W-:Y:S01]  /*01d0*/  IMAD R4, R4, UR4, RZ ;  /* 0x0000000404047c24 */ /* 0x002fe2000f8e02ff */
[----:B------:R-:W-:Y:S01]  /*01e0*/  UMOV UR4, URZ ;  /* 0x000000ff00047c82 */ /* 0x000fe20008000000 */
[----:B------:R-:W-:Y:S01]  /*01f0*/  VIADD R2, R1, 0x10 ;  /* 0x0000001001027836 */ /* 0x000fe20000000000 */
[----:B------:R-:W-:Y:S01]  /*0200*/  LOP3.LUT R76, R76, 0x4, RZ, 0xc0, !PT ;  /* 0x000000044c4c7812 */ /* 0x000fe200078ec0ff */
[----:B------:R-:W-:-:S07]  /*0210*/  IMAD R3, R4, 0x8, R3 ;  /* 0x0000000804037824 */ /* 0x000fce00078e0203 */
.L_x_2:
[----:B------:R-:W0:Y:S01]  /*0220*/  S2R R69, SR_TID.X ;  /* 0x0000000000457919 */ /* 0x000e220000002100 */
[----:B------:R-:W1:Y:S01]  /*0230*/  LDCU.64 UR10, c[0x0][0x398] ;  /* 0x00007300ff0a77ac */ /* 0x000e620008000a00 */
[----:B------:R-:W3:Y:S01]  /*0240*/  LDC.64 R4, c[0x0][0x380] ;  /* 0x0000e000ff047b82 */ /* 0x000ee20000000a00 */
[----:B------:R-:W4:Y:S01]  /*0250*/  S2R R8, SR_CTAID.Y ;  /* 0x0000000000087919 */ /* 0x000f220000002600 */
[----:B------:R-:W0:Y:S01]  /*0260*/  LDCU UR5, c[0x0][0x360] ;  /* 0x00006c00ff0577ac */ /* 0x000e220008000800 */
[----:B------:R-:W4:Y:S05]  /*0270*/  LDCU UR6, c[0x0][0x364] ;  /* 0x00006c80ff0677ac */ /* 0x000f2a0008000800 */
[----:B------:R-:W5:Y:S01]  /*0280*/  LDC.64 R20, c[0x0][0x388] ;  /* 0x0000e200ff147b82 */ /* 0x000f620000000a00 */
[----:B------:R-:W-:Y:S01]  /*0290*/  USHF.L.U32 UR7, UR4, 0x3, URZ ;  /* 0x0000000304077899 */ /* 0x000fe200080006ff */
[----:B------:R-:W2:Y:S01]  /*02a0*/  LDCU UR12, c[0x0][0x3a0] ;  /* 0x00007400ff0c77ac */ /* 0x000ea20008000800 */
[----:B-1----:R-:W-:-:S04]  /*02b0*/  IMAD R6, R3, UR11, R76 ;  /* 0x0000000b03067c24 */ /* 0x002fc8000f8e024c */
[----:B------:R-:W-:-:S04]  /*02c0*/  VIADD R7, R6, UR7 ;  /* 0x0000000706077c36 */ /* 0x000fc80008000000 */
[----:B---3--:R-:W-:-:S04]  /*02d0*/  IMAD.WIDE R4, R7, 0x4, R4 ;  /* 0x0000000407047825 */ /* 0x008fc800078e0204 */
[----:B0-----:R-:W-:Y:S01]  /*02e0*/  IMAD R6, R0, UR5, R69 ;  /* 0x0000000500067c24 */ /* 0x001fe2000f8e0245 */
[----:B------:R-:W3:Y:S03]  /*02f0*/  LDG.E.64 R12, desc[UR8][R4.64] ;  /* 0x00000008040c7981 */ /* 0x000ee6000c1e1b00 */
[C---:B------:R-:W-:Y:S01]  /*0300*/  IMAD.SHL.U32 R0, R6.reuse, 0x4, RZ ;  /* 0x0000000406007824 */ /* 0x040fe200078e00ff */
[----:B------:R-:W-:Y:S01]  /*0310*/  LEA.HI R10, R6, UR7, RZ, 0x1b ;  /* 0x00000007060a7c11 */ /* 0x000fe2000f8fd8ff */
[----:B----4-:R-:W-:Y:S01]  /*0320*/  IMAD R7, R8, UR6, RZ ;  /* 0x0000000608077c24 */ /* 0x010fe2000f8e02ff */
[----:B------:R0:W4:Y:S02]  /*0330*/  LDG.E.64 R18, desc[UR8][R4.64+0x8] ;  /* 0x0000080804127981 */ /* 0x000124000c1e1b00 */
[----:B------:R-:W-:-:S05]  /*0340*/  LOP3.LUT R0, R0, 0x7c, RZ, 0xc0, !PT ;  /* 0x0000007c00007812 */ /* 0x000fca00078ec0ff */
[----:B------:R-:W-:-:S04]  /*0350*/  IMAD R9, R7, 0x8, R0 ;  /* 0x0000000807097824 */ /* 0x000fc800078e0200 */
[----:B--2---:R-:W-:-:S04]  /*0360*/  IMAD R7, R10, UR12, R9 ;  /* 0x0000000c0a077c24 */ /* 0x004fc8000f8e0209 */
[----:B-----5:R-:W-:-:S06]  /*0370*/  IMAD.WIDE R20, R7, 0x4, R20 ;  /* 0x0000000407147825 */ /* 0x020fcc00078e0214 */
[----:B------:R-:W2:Y:S01]  /*0380*/  LDG.E.128 R20, desc[UR8][R20.64] ;  /* 0x0000000814147981 */ /* 0x000ea2000c1e1d00 */
[----:B------:R-:W1:Y:S01]  /*0390*/  S2UR UR6, SR_CgaCtaId ;  /* 0x00000000000679c3 */ /* 0x000e620000008800 */
[----:B------:R-:W-:-:S04]  /*03a0*/  LOP3.LUT R8, R76, UR7, RZ, 0xfc, !PT ;  /* 0x000000074c087c12 */ /* 0x000fc8000f8efcff */
[----:B------:R-:W-:-:S04]  /*03b0*/  ISETP.GE.AND P0, PT, R8, UR11, PT ;  /* 0x0000000b08007c0c */ /* 0x000fc8000bf06270 */
[----:B------:R-:W-:Y:S01]  /*03c0*/  ISETP.GE.OR P0, PT, R3, UR10, P0 ;  /* 0x0000000a03007c0c */ /* 0x000fe20008706670 */
[C---:B------:R-:W-:Y:S02]  /*03d0*/  VIADD R0, R8.reuse, 0x1 ;  /* 0x0000000108007836 */ /* 0x040fe40000000000 */
[C---:B0-----:R-:W-:Y:S02]  /*03e0*/  VIADD R5, R9.reuse, 0x2 ;  /* 0x0000000209057836 */ /* 0x041fe40000000000 */
[C---:B------:R-:W-:Y:S02]  /*03f0*/  VIADD R7, R8.reuse, 0x2 ;  /* 0x0000000208077836 */ /* 0x040fe40000000000 */
[C---:B------:R-:W-:Y:S02]  /*0400*/  VIADD R4, R9.reuse, 0x1 ;  /* 0x0000000109047836 */ /* 0x040fe40000000000 */
[----:B------:R-:W-:Y:S01]  /*0410*/  VIADD R8, R8, 0x3 ;  /* 0x0000000308087836 */ /* 0x000fe20000000000 */
[C---:B------:R-:W-:Y:S01]  /*0420*/  ISETP.GE.AND P6, PT, R9.reuse, UR12, PT ;  /* 0x0000000c09007c0c */ /* 0x040fe2000bfc6270 */
[----:B------:R-:W-:Y:S01]  /*0430*/  VIADD R9, R9, 0x3 ;  /* 0x0000000309097836 */ /* 0x000fe20000000000 */
[----:B------:R-:W-:-:S02]  /*0440*/  ISETP.GE.AND P4, PT, R0, UR11, PT ;  /* 0x0000000b00007c0c */ /* 0x000fc4000bf86270 */
[----:B------:R-:W-:Y:S01]  /*0450*/  ISETP.GE.AND P1, PT, R5, UR12, PT ;  /* 0x0000000c05007c0c */ /* 0x000fe2000bf26270 */
[----:B------:R-:W-:Y:S01]  /*0460*/  IMAD.SHL.U32 R5, R6, 0x200, RZ ;  /* 0x0000020006057824 */ /* 0x000fe200078e00ff */
[----:B------:R-:W-:Y:S01]  /*0470*/  ISETP.GE.AND P2, PT, R4, UR12, PT ;  /* 0x0000000c04007c0c */ /* 0x000fe2000bf46270 */
[----:B------:R-:W-:Y:S01]  /*0480*/  IMAD.MOV.U32 R4, RZ, RZ, RZ ;  /* 0x000000ffff047224 */ /* 0x000fe200078e00ff */
[----:B------:R-:W-:Y:S01]  /*0490*/  ISETP.GE.AND P3, PT, R7, UR11, PT ;  /* 0x0000000b07007c0c */ /* 0x000fe2000bf66270 */
[----:B------:R-:W-:Y:S01]  /*04a0*/  UMOV UR5, 0x400 ;  /* 0x0000040000057882 */ /* 0x000fe20000000000 */
[----:B------:R-:W-:Y:S01]  /*04b0*/  ISETP.GE.AND P5, PT, R8, UR11, PT ;  /* 0x0000000b08007c0c */ /* 0x000fe2000bfa6270 */
[----:B-1----:R-:W-:Y:S01]  /*04c0*/  ULEA UR7, UR6, UR5, 0x18 ;  /* 0x0000000506077291 */ /* 0x002fe2000f8ec0ff */
[----:B------:R-:W-:Y:S01]  /*04d0*/  LOP3.LUT R5, R5, 0x200, RZ, 0xc0, !PT ;  /* 0x0000020005057812 */ /* 0x000fe200078ec0ff */
[----:B------:R-:W-:Y:S01]  /*04e0*/  UIADD3 UR5, UPT, UPT, UR5, 0x1000, URZ ;  /* 0x0000100005057890 */ /* 0x000fe2000fffe0ff */
[----:B------:R-:W-:-:S02]  /*04f0*/  ISETP.LT.AND P3, PT, R3, UR10, !P3 ;  /* 0x0000000a03007c0c */ /* 0x000fc4000df61270 */
[----:B------:R-:W-:Y:S01]  /*0500*/  ISETP.LT.AND P5, PT, R3, UR10, !P5 ;  /* 0x0000000a03007c0c */ /* 0x000fe2000efa1270 */
[----:B------:R-:W0:Y:S01]  /*0510*/  S2R R0, SR_TID.Y ;  /* 0x0000000000007919 */ /* 0x000e220000002200 */
[C---:B------:R-:W-:Y:S01]  /*0520*/  ISETP.LT.AND P6, PT, R10.reuse, UR11, !P6 ;  /* 0x0000000b0a007c0c */ /* 0x040fe2000f7c1270 */
[----:B------:R-:W-:Y:S01]  /*0530*/  ULEA UR5, UR6, UR5, 0x18 ;  /* 0x0000000506057291 */ /* 0x000fe2000f8ec0ff */
[C---:B------:R-:W-:Y:S02]  /*0540*/  ISETP.LT.AND P2, PT, R10.reuse, UR11, !P2 ;  /* 0x0000000b0a007c0c */ /* 0x040fe4000d741270 */
[----:B------:R-:W-:Y:S02]  /*0550*/  ISETP.LT.AND P1, PT, R10, UR11, !P1 ;  /* 0x0000000b0a007c0c */ /* 0x000fe4000cf21270 */
[C---:B------:R-:W-:Y:S02]  /*0560*/  LEA.HI R5, R6.reuse, R5, RZ, 0x1f ;  /* 0x0000000506057211 */ /* 0x040fe400078ff8ff */
[----:B------:R-:W-:-:S02]  /*0570*/  LEA R40, R6, UR5, 0x4 ;  /* 0x0000000506287c11 */ /* 0x000fc4000f8e20ff */
[----:B------:R-:W-:-:S05]  /*0580*/  LEA R16, R5, UR7, 0x2 ;  /* 0x0000000705107c11 */ /* 0x000fca000f8e10ff */
[----:B------:R1:W-:Y:S04]  /*0590*/  @!P3 STS [R16+0x400], RZ ;  /* 0x000400ff1000b388 */ /* 0x0003e80000000800 */
[----:B------:R1:W-:Y:S01]  /*05a0*/  @!P5 STS [R16+0x600], RZ ;  /* 0x000600ff1000d388 */ /* 0x0003e20000000800 */
[----:B0-----:R-:W-:Y:S01]  /*05b0*/  LEA R68, R0, UR5, 0x5 ;  /* 0x0000000500447c11 */ /* 0x001fe2000f8e28ff */
[----:B------:R-:W-:Y:S01]  /*05c0*/  IMAD.MOV.U32 R77, RZ, RZ, R2 ;  /* 0x000000ffff4d7224 */ /* 0x000fe200078e0002 */
[----:B------:R-:W-:Y:S01]  /*05d0*/  LEA R78, R69, UR7, 0x5 ;  /* 0x00000007454e7c11 */ /* 0x000fe2000f8e28ff */
[----:B------:R-:W-:Y:S01]  /*05e0*/  UMOV UR5, 0x800 ;  /* 0x0000080000057882 */ /* 0x000fe20000000000 */
[----:B---3--:R-:W-:Y:S01]  /*05f0*/  @!P0 IMAD.MOV.U32 R4, RZ, RZ, R12 ;  /* 0x000000ffff048224 */ /* 0x008fe200078e000c */
[----:B------:R-:W-:-:S02]  /*0600*/  ISETP.LT.AND P0, PT, R3, UR10, !P4 ;  /* 0x0000000a03007c0c */ /* 0x000fc4000e701270 */
[----:B------:R-:W-:-:S04]  /*0610*/  ISETP.GE.AND P4, PT, R9, UR12, PT ;  /* 0x0000000c09007c0c */ /* 0x000fc8000bf86270 */
[----:B------:R-:W-:Y:S01]  /*0620*/  ISETP.LT.AND P4, PT, R10, UR11, !P4 ;  /* 0x0000000b0a007c0c */ /* 0x000fe2000e781270 */
[----:B------:R1:W-:Y:S04]  /*0630*/  STS [R16], R4 ;  /* 0x0000000410007388 */ /* 0x0003e80000000800 */
[----:B----4-:R1:W-:Y:S04]  /*0640*/  @P3 STS [R16+0x400], R18 ;  /* 0x0004001210003388 */ /* 0x0103e80000000800 */
[----:B------:R1:W-:Y:S04]  /*0650*/  @!P0 STS [R16+0x200], RZ ;  /* 0x000200ff10008388 */ /* 0x0003e80000000800 */
[----:B------:R1:W-:Y:S04]  /*0660*/  @P0 STS [R16+0x200], R13 ;  /* 0x0002000d10000388 */ /* 0x0003e80000000800 */
[----:B------:R1:W-:Y:S04]  /*0670*/  @P5 STS [R16+0x600], R19 ;  /* 0x0006001310005388 */ /* 0x0003e80000000800 */
[----:B--2---:R1:W-:Y:S04]  /*0680*/  STS.128 [R40], R20 ;  /* 0x0000001428007388 */ /* 0x0043e80000000c00 */
[----:B------:R1:W-:Y:S04]  /*0690*/  @!P6 STS [R40], RZ ;  /* 0x000000ff2800e388 */ /* 0x0003e80000000800 */
[----:B------:R1:W-:Y:S04]  /*06a0*/  @!P2 STS [R40+0x4], RZ ;  /* 0x000004ff2800a388 */ /* 0x0003e80000000800 */
[----:B------:R1:W-:Y:S04]  /*06b0*/  @!P1 STS [R40+0x8], RZ ;  /* 0x000008ff28009388 */ /* 0x0003e80000000800 */
[----:B------:R1:W-:Y:S01]  /*06c0*/  @!P4 STS [R40+0xc], RZ ;  /* 0x00000cff2800c388 */ /* 0x0003e20000000800 */
[----:B------:R-:W-:Y:S06]  /*06d0*/  BAR.SYNC.DEFER_BLOCKING 0x0 ;  /* 0x0000000000007b1d */ /* 0x000fec0000010000 */
[----:B------:R1:W0:Y:S04]  /*06e0*/  LDS.128 R4, [R68] ;  /* 0x0000000044047984 */ /* 0x0002280000000c00 */
[----:B------:R1:W2:Y:S04]  /*06f0*/  LDS.128 R8, [R68+0x200] ;  /* 0x0002000044087984 */ /* 0x0002a80000000c00 */
[----:B------:R1:W3:Y:S04]  /*0700*/  LDS.128 R12, [R68+0x400] ;  /* 0x00040000440c7984 */ /* 0x0002e80000000c00 */
[----:B------:R1:W4:Y:S04]  /*0710*/  LDS.128 R16, [R68+0x600] ;  /* 0x0006000044107984 */ /* 0x0003280000000c00 */
[----:B------:R1:W0:Y:S04]  /*0720*/  LDS.128 R20, [R68+0x800] ;  /* 0x0008000044147984 */ /* 0x0002280000000c00 */
        /* <DEDUP_REMOVED lines=10> */
[----:B--234-:R1:W0:Y:S02]  /*07d0*/  LDS.128 R64, [R68+0xe10] ;  /* 0x000e100044407984 */ /* 0x01c2240000000c00 */
.L_x_1:
[----:B-1----:R-:W0:Y:S04]  /*07e0*/  LDL.128 R68, [R77+-0x10] ;  /* 0xfffff0004d447983 */ /* 0x002e280000100c00 */
[----:B------:R-:W2:Y:S04]  /*07f0*/  LDL.128 R72, [R77] ;  /* 0x000000004d487983 */ /* 0x000ea80000100c00 */
[----:B------:R-:W0:Y:S04]  /*0800*/  LDS R84, [R78+UR5+-0x800] ;  /* 0xfff800054e547984 */ /* 0x000e280008000800 */
[----:B------:R-:W1:Y:S04]  /*0810*/  LDS R82, [R78+UR5+-0x600] ;  /* 0xfffa00054e527984 */ /* 0x000e680008000800 */
[----:B------:R-:W3:Y:S04]  /*0820*/  LDS R81, [R78+UR5+-0x400] ;  /* 0xfffc00054e517984 */ /* 0x000ee80008000800 */
[----:B------:R-:W4:Y:S04]  /*0830*/  LDS R80, [R78+UR5+-0x200] ;  /* 0xfffe00054e507984 */ /* 0x000f280008000800 */
[----:B------:R-:W5:Y:S01]  /*0840*/  LDS R79, [R78+UR5] ;  /* 0x000000054e4f7984 */ /* 0x000f620008000800 */
[----:B0-----:R-:W-:Y:S01]  /*0850*/  FFMA R69, R84, R5, R69 ;  /* 0x0000000554457223 */ /* 0x001fe20000000045 */
[----:B------:R-:W-:Y:S01]  /*0860*/  FFMA R83, R4, R84, R68 ;  /* 0x0000005404537223 */ /* 0x000fe20000000044 */
[----:B------:R-:W-:Y:S01]  /*0870*/  FFMA R85, R84, R6, R70 ;  /* 0x0000000654557223 */ /* 0x000fe20000000046 */
[----:B------:R-:W0:Y:S01]  /*0880*/  LDS R68, [R78+UR5+0x200] ;  /* 0x000200054e447984 */ /* 0x000e220008000800 */
[----:B-1----:R-:W-:Y:S01]  /*0890*/  FFMA R70, R82, R9, R69 ;  /* 0x0000000952467223 */ /* 0x002fe20000000045 */
[----:B------:R-:W-:Y:S01]  /*08a0*/  FFMA R86, R84, R7, R71 ;  /* 0x0000000754567223 */ /* 0x000fe20000000047 */
[----:B--2---:R-:W-:Y:S01]  /*08b0*/  FFMA R71, R36, R84, R72 ;  /* 0x0000005424477223 */ /* 0x004fe20000000048 */
[----:B------:R-:W1:Y:S01]  /*08c0*/  LDS R69, [R78+UR5+0x400] ;  /* 0x000400054e457984 */ /* 0x000e620008000800 */
[C---:B------:R-:W-:Y:S01]  /*08d0*/  FFMA R72, R84.reuse, R37, R73 ;  /* 0x0000002554487223 */ /* 0x040fe20000000049 */
[C---:B------:R-:W-:Y:S01]  /*08e0*/  FFMA R87, R84.reuse, R38, R74 ;  /* 0x0000002654577223 */ /* 0x040fe2000000004a */
[----:B------:R-:W-:Y:S01]  /*08f0*/  FFMA R84, R84, R39, R75 ;  /* 0x0000002754547223 */ /* 0x000fe2000000004b */
[-C--:B------:R-:W-:Y:S01]  /*0900*/  FFMA R73, R40, R82.reuse, R71 ;  /* 0x0000005228497223 */ /* 0x080fe20000000047 */
[----:B------:R-:W2:Y:S01]  /*0910*/  LDS R75, [R78+UR5+0x600] ;  /* 0x000600054e4b7984 */ /* 0x000ea20008000800 */
[----:B------:R-:W-:Y:S01]  /*0920*/  FFMA R72, R82, R41, R72 ;  /* 0x0000002952487223 */ /* 0x000fe20000000048 */
[----:B------:R-:W-:Y:S01]  /*0930*/  FFMA R83, R8, R82, R83 ;  /* 0x0000005208537223 */ /* 0x000fe20000000053 */
[C---:B------:R-:W-:Y:S01]  /*0940*/  FFMA R85, R82.reuse, R10, R85 ;  /* 0x0000000a52557223 */ /* 0x040fe20000000055 */
[C---:B------:R-:W-:Y:S01]  /*0950*/  FFMA R86, R82.reuse, R11, R86 ;  /* 0x0000000b52567223 */ /* 0x040fe20000000056 */
[C---:B------:R-:W-:Y:S01]  /*0960*/  FFMA R87, R82.reuse, R42, R87 ;  /* 0x0000002a52577223 */ /* 0x040fe20000000057 */
[----:B------:R-:W-:Y:S01]  /*0970*/  FFMA R84, R82, R43, R84 ;  /* 0x0000002b52547223 */ /* 0x000fe20000000054 */
[----:B---3--:R-:W-:Y:S01]  /*0980*/  FFMA R73, R44, R81, R73 ;  /* 0x000000512c497223 */ /* 0x008fe20000000049 */
[C---:B------:R-:W-:Y:S01]  /*0990*/  FFMA R71, R81.reuse, R13, R70 ;  /* 0x0000000d51477223 */ /* 0x040fe20000000046 */
[C---:B------:R-:W-:Y:S01]  /*09a0*/  FFMA R72, R81.reuse, R45, R72 ;  /* 0x0000002d51487223 */ /* 0x040fe20000000048 */
[----:B------:R-:W-:Y:S01]  /*09b0*/  FFMA R83, R12, R81, R83 ;  /* 0x000000510c537223 */ /* 0x000fe20000000053 */
[C---:B------:R-:W-:Y:S01]  /*09c0*/  FFMA R85, R81.reuse, R14, R85 ;  /* 0x0000000e51557223 */ /* 0x040fe20000000055 */
[C---:B------:R-:W-:Y:S01]  /*09d0*/  FFMA R86, R81.reuse, R15, R86 ;  /* 0x0000000f51567223 */ /* 0x040fe20000000056 */
[C---:B------:R-:W-:Y:S01]  /*09e0*/  FFMA R87, R81.reuse, R46, R87 ;  /* 0x0000002e51577223 */ /* 0x040fe20000000057 */
[----:B------:R-:W-:Y:S01]  /*09f0*/  FFMA R84, R81, R47, R84 ;  /* 0x0000002f51547223 */ /* 0x000fe20000000054 */
[-C--:B----4-:R-:W-:Y:S01]  /*0a00*/  FFMA R73, R48, R80.reuse, R73 ;  /* 0x0000005030497223 */ /* 0x090fe20000000049 */
[C---:B------:R-:W-:Y:S01]  /*0a10*/  FFMA R70, R80.reuse, R17, R71 ;  /* 0x0000001150467223 */ /* 0x040fe20000000047 */
[----:B------:R-:W-:Y:S01]  /*0a20*/  FFMA R72, R80, R49, R72 ;  /* 0x0000003150487223 */ /* 0x000fe20000000048 */
[----:B------:R-:W-:Y:S01]  /*0a30*/  FFMA R83, R16, R80, R83 ;  /* 0x0000005010537223 */ /* 0x000fe20000000053 */
[C---:B------:R-:W-:Y:S01]  /*0a40*/  FFMA R85, R80.reuse, R18, R85 ;  /* 0x0000001250557223 */ /* 0x040fe20000000055 */
[C---:B------:R-:W-:Y:S01]  /*0a50*/  FFMA R86, R80.reuse, R19, R86 ;  /* 0x0000001350567223 */ /* 0x040fe20000000056 */
[C---:B------:R-:W-:Y:S01]  /*0a60*/  FFMA R87, R80.reuse, R50, R87 ;  /* 0x0000003250577223 */ /* 0x040fe20000000057 */
[----:B------:R-:W-:Y:S01]  /*0a70*/  FFMA R84, R80, R51, R84 ;  /* 0x0000003350547223 */ /* 0x000fe20000000054 */
[----:B-----5:R-:W-:Y:S01]  /*0a80*/  FFMA R73, R52, R79, R73 ;  /* 0x0000004f34497223 */ /* 0x020fe20000000049 */
[C---:B------:R-:W-:Y:S01]  /*0a90*/  FFMA R71, R79.reuse, R21, R70 ;  /* 0x000000154f477223 */ /* 0x040fe20000000046 */
[C---:B------:R-:W-:Y:S01]  /*0aa0*/  FFMA R72, R79.reuse, R53, R72 ;  /* 0x000000354f487223 */ /* 0x040fe20000000048 */
[----:B------:R-:W-:Y:S01]  /*0ab0*/  FFMA R83, R20, R79, R83 ;  /* 0x0000004f14537223 */ /* 0x000fe20000000053 */
[C---:B------:R-:W-:Y:S01]  /*0ac0*/  FFMA R85, R79.reuse, R22, R85 ;  /* 0x000000164f557223 */ /* 0x040fe20000000055 */
[C---:B------:R-:W-:Y:S01]  /*0ad0*/  FFMA R86, R79.reuse, R23, R86 ;  /* 0x000000174f567223 */ /* 0x040fe20000000056 */
[C---:B------:R-:W-:Y:S01]  /*0ae0*/  FFMA R87, R79.reuse, R54, R87 ;  /* 0x000000364f577223 */ /* 0x040fe20000000057 */
[----:B------:R-:W-:Y:S01]  /*0af0*/  FFMA R84, R79, R55, R84 ;  /* 0x000000374f547223 */ /* 0x000fe20000000054 */
[-C--:B0-----:R-:W-:Y:S01]  /*0b00*/  FFMA R73, R56, R68.reuse, R73 ;  /* 0x0000004438497223 */ /* 0x081fe20000000049 */
[C---:B------:R-:W-:Y:S01]  /*0b10*/  FFMA R70, R68.reuse, R25, R71 ;  /* 0x0000001944467223 */ /* 0x040fe20000000047 */
[----:B------:R-:W-:Y:S01]  /*0b20*/  FFMA R72, R68, R57, R72 ;  /* 0x0000003944487223 */ /* 0x000fe20000000048 */
[----:B------:R-:W-:Y:S01]  /*0b30*/  FFMA R83, R24, R68, R83 ;  /* 0x0000004418537223 */ /* 0x000fe20000000053 */
[C---:B------:R-:W-:Y:S01]  /*0b40*/  FFMA R85, R68.reuse, R26, R85 ;  /* 0x0000001a44557223 */ /* 0x040fe20000000055 */
[C---:B------:R-:W-:Y:S01]  /*0b50*/  FFMA R86, R68.reuse, R27, R86 ;  /* 0x0000001b44567223 */ /* 0x040fe20000000056 */
[C---:B------:R-:W-:Y:S01]  /*0b60*/  FFMA R87, R68.reuse, R58, R87 ;  /* 0x0000003a44577223 */ /* 0x040fe20000000057 */
[----:B------:R-:W-:Y:S01]  /*0b70*/  UIADD3 UR5, UPT, UPT, UR5, 0x4, URZ ;  /* 0x0000000405057890 */ /* 0x000fe2000fffe0ff */
[----:B------:R-:W-:Y:S01]  /*0b80*/  FFMA R84, R68, R59, R84 ;  /* 0x0000003b44547223 */ /* 0x000fe20000000054 */
[----:B-1----:R-:W-:Y:S01]  /*0b90*/  FFMA R73, R60, R69, R73 ;  /* 0x000000453c497223 */ /* 0x002fe20000000049 */
[C---:B------:R-:W-:Y:S01]  /*0ba0*/  FFMA R70, R69.reuse, R29, R70 ;  /* 0x0000001d45467223 */ /* 0x040fe20000000046 */
[C---:B------:R-:W-:Y:S01]  /*0bb0*/  FFMA R74, R69.reuse, R61, R72 ;  /* 0x0000003d454a7223 */ /* 0x040fe20000000048 */
[----:B------:R-:W-:Y:S01]  /*0bc0*/  FFMA R83, R28, R69, R83 ;  /* 0x000000451c537223 */ /* 0x000fe20000000053 */
[C---:B------:R-:W-:Y:S01]  /*0bd0*/  FFMA R85, R69.reuse, R30, R85 ;  /* 0x0000001e45557223 */ /* 0x040fe20000000055 */
[C---:B------:R-:W-:Y:S01]  /*0be0*/  FFMA R86, R69.reuse, R31, R86 ;  /* 0x0000001f45567223 */ /* 0x040fe20000000056 */
[C---:B------:R-:W-:Y:S01]  /*0bf0*/  FFMA R87, R69.reuse, R62, R87 ;  /* 0x0000003e45577223 */ /* 0x040fe20000000057 */
[----:B------:R-:W-:Y:S01]  /*0c00*/  UISETP.NE.AND UP0, UPT, UR5, 0x820, UPT ;  /* 0x000008200500788c */ /* 0x000fe2000bf05270 */
[----:B------:R-:W-:Y:S01]  /*0c10*/  FFMA R84, R69, R63, R84 ;  /* 0x0000003f45547223 */ /* 0x000fe20000000054 */
[----:B--2---:R-:W-:Y:S01]  /*0c20*/  FFMA R72, R64, R75, R73 ;  /* 0x0000004b40487223 */ /* 0x004fe20000000049 */
[C---:B------:R-:W-:Y:S01]  /*0c30*/  FFMA R69, R75.reuse, R33, R70 ;  /* 0x000000214b457223 */ /* 0x040fe20000000046 */
[C---:B------:R-:W-:Y:S01]  /*0c40*/  FFMA R73, R75.reuse, R65, R74 ;  /* 0x000000414b497223 */ /* 0x040fe2000000004a */
[----:B------:R-:W-:Y:S01]  /*0c50*/  FFMA R68, R32, R75, R83 ;  /* 0x0000004b20447223 */ /* 0x000fe20000000053 */
[C---:B------:R-:W-:Y:S01]  /*0c60*/  FFMA R70, R75.reuse, R34, R85 ;  /* 0x000000224b467223 */ /* 0x040fe20000000055 */
[C---:B------:R-:W-:Y:S01]  /*0c70*/  FFMA R71, R75.reuse, R35, R86 ;  /* 0x000000234b477223 */ /* 0x040fe20000000056 */
[C---:B------:R-:W-:Y:S01]  /*0c80*/  FFMA R74, R75.reuse, R66, R87 ;  /* 0x000000424b4a7223 */ /* 0x040fe20000000057 */
[----:B------:R-:W-:-:S03]  /*0c90*/  FFMA R75, R75, R67, R84 ;  /* 0x000000434b4b7223 */ /* 0x000fc60000000054 */
[----:B------:R-:W-:Y:S04]  /*0ca0*/  STL.128 [R77+-0x10], R68 ;  /* 0xfffff0444d007387 */ /* 0x000fe80000100c00 */
[----:B------:R0:W-:Y:S02]  /*0cb0*/  STL.128 [R77], R72 ;  /* 0x000000484d007387 */ /* 0x0001e40000100c00 */
[----:B0-----:R-:W-:Y:S01]  /*0cc0*/  VIADD R77, R77, 0x20 ;  /* 0x000000204d4d7836 */ /* 0x001fe20000000000 */
[----:B------:R-:W-:Y:S06]  /*0cd0*/  BRA.U UP0, `(.L_x_1) ;  /* 0xfffffff900c07547 */ /* 0x000fec000b83ffff */
[----:B------:R-:W-:Y:S01]  /*0ce0*/  BAR.SYNC.DEFER_BLOCKING 0x0 ;  /* 0x0000000000007b1d */ /* 0x000fe20000010000 */
[----:B------:R-:W-:Y:S02]  /*0cf0*/  UIADD3 UR5, UPT, UPT, UR11, 0x7, URZ ;  /* 0x000000070b057890 */ /* 0x000fe4000fffe0ff */
[----:B------:R-:W-:Y:S02]  /*0d00*/  UIADD3 UR4, UPT, UPT, UR4, 0x1, URZ ;  /* 0x0000000104047890 */ /* 0x000fe4000fffe0ff */
[----:B------:R-:W-:-:S04]  /*0d10*/  USHF.R.U32.HI UR5, URZ, 0x3, UR5 ;  /* 0x00000003ff057899 */ /* 0x000fc80008011605 */
[----:B------:R-:W-:-:S09]  /*0d20*/  UISETP.NE.AND UP0, UPT, UR4, UR5, UPT ;  /* 0x000000050400728c */ /* 0x000fd2000bf05270 */
[----:B------:R-:W-:Y:S05]  /*0d30*/  BRA.U UP0, `(.L_x_2) ;  /* 0xfffffff500387547 */ /* 0x000fea000b83ffff */
.L_x_0:
[----:B------:R-:W0:Y:S01]  /*0d40*/  S2UR UR5, SR_CTAID.Y ;  /* 0x00000000000579c3 */ /* 0x000e220000002600 */
[----:B------:R-:W1:Y:S01]  /*0d50*/  LDCU UR6, c[0x0][0x360] ;  /* 0x00006c00ff0677ac */ /* 0x000e620008000800 */
[----:B------:R-:W0:Y:S06]  /*0d60*/  LDCU UR4, c[0x0][0x364] ;  /* 0x00006c80ff0477ac */ /* 0x000e2c0008000800 */
[----:B------:R-:W1:Y:S08]  /*0d70*/  S2UR UR7, SR_CTAID.X ;  /* 0x00000000000779c3 */ /* 0x000e700000002500 */
[----:B------:R-:W3:Y:S08]  /*0d80*/  LDC R10, c[0x0][0x3a0] ;  /* 0x0000e800ff0a7b82 */ /* 0x000ef00000000800 */
[----:B------:R-:W4:Y:S01]  /*0d90*/  LDC R4, c[0x0][0x398] ;  /* 0x0000e600ff047b82 */ /* 0x000f220000000800 */
[----:B0-----:R-:W-:-:S04]  /*0da0*/  UIMAD UR4, UR5, UR4, URZ ;  /* 0x00000004050472a4 */ /* 0x001fc8000f8e02ff */
[----:B------:R-:W-:Y:S02]  /*0db0*/  USHF.L.U32 UR5, UR4, 0x3, URZ ;  /* 0x0000000304057899 */ /* 0x000fe400080006ff */
[----:B-1----:R-:W-:Y:S01]  /*0dc0*/  UIMAD UR4, UR7, UR6, URZ ;  /* 0x00000006070472a4 */ /* 0x002fe2000f8e02ff */
[----:B------:R-:W0:Y:S01]  /*0dd0*/  S2R R0, SR_TID.X ;  /* 0x0000000000007919 */ /* 0x000e220000002100 */
[----:B------:R-:W-:Y:S01]  /*0de0*/  UIADD3 UR6, UPT, UPT, UR5, 0x1, URZ ;  /* 0x0000000105067890 */ /* 0x000fe2000fffe0ff */
[----:B------:R-:W1:Y:S01]  /*0df0*/  LDC.64 R2, c[0x0][0x390] ;  /* 0x0000e400ff027b82 */ /* 0x000e620000000a00 */
[----:B------:R-:W-:Y:S02]  /*0e00*/  UIADD3 UR7, UPT, UPT, UR5, 0x2, URZ ;  /* 0x0000000205077890 */ /* 0x000fe4000fffe0ff */
[----:B------:R-:W-:Y:S01]  /*0e10*/  USHF.L.U32 UR4, UR4, 0x3, URZ ;  /* 0x0000000304047899 */ /* 0x000fe200080006ff */
[C---:B---3--:R-:W-:Y:S01]  /*0e20*/  ISETP.LE.AND P4, PT, R10.reuse, UR5, PT ;  /* 0x000000050a007c0c */ /* 0x048fe2000bf83270 */
[----:B------:R-:W-:Y:S01]  /*0e30*/  UIADD3 UR10, UPT, UPT, UR5, 0x3, URZ ;  /* 0x00000003050a7890 */ /* 0x000fe2000fffe0ff */
[----:B------:R-:W-:-:S02]  /*0e40*/  ISETP.LE.AND P0, PT, R10, UR6, PT ;  /* 0x000000060a007c0c */ /* 0x000fc4000bf03270 */
[----:B------:R-:W-:Y:S02]  /*0e50*/  ISETP.LE.AND P5, PT, R10, UR7, PT ;  /* 0x000000070a007c0c */ /* 0x000fe4000bfa3270 */
[----:B------:R-:W-:Y:S02]  /*0e60*/  P2R R12, PR, RZ, 0x1 ;  /* 0x00000001ff0c7803 */ /* 0x000fe40000000000 */
[C---:B----4-:R-:W-:Y:S02]  /*0e70*/  ISETP.GT.AND P4, PT, R4.reuse, UR4, !P4 ;  /* 0x0000000404007c0c */ /* 0x050fe4000e784270 */
[C---:B------:R-:W-:Y:S02]  /*0e80*/  ISETP.LE.OR P2, PT, R4.reuse, UR4, P0 ;  /* 0x0000000404007c0c */ /* 0x040fe40008743670 */
[----:B------:R-:W-:Y:S02]  /*0e90*/  ISETP.LE.OR P3, PT, R4, UR4, P5 ;  /* 0x0000000404007c0c */ /* 0x000fe4000af63670 */
[----:B------:R-:W-:-:S04]  /*0ea0*/  ISETP.LE.AND P0, PT, R10, UR10, PT ;  /* 0x0000000a0a007c0c */ /* 0x000fc8000bf03270 */
[----:B------:R-:W-:-:S03]  /*0eb0*/  ISETP.LE.OR P1, PT, R4, UR4, P0 ;  /* 0x0000000404007c0c */ /* 0x000fc60008723670 */
[----:B------:R-:W3:Y:S04]  /*0ec0*/  @P4 LDL R17, [R1] ;  /* 0x0000000001114983 */ /* 0x000ee80000100800 */
[----:B------:R-:W4:Y:S04]  /*0ed0*/  @!P2 LDL R9, [R1+0x4] ;  /* 0x000004000109a983 */ /* 0x000f280000100800 */
[----:B------:R-:W5:Y:S04]  /*0ee0*/  @!P3 LDL R11, [R1+0x8] ;  /* 0x00000800010bb983 */ /* 0x000f680000100800 */
[----:B------:R-:W2:Y:S01]  /*0ef0*/  @!P1 LDL R13, [R1+0xc] ;  /* 0x00000c00010d9983 */ /* 0x000ea20000100800 */
[----:B0-----:R-:W-:Y:S01]  /*0f00*/  LEA R0, R0, UR4, 0x3 ;  /* 0x0000000400007c11 */ /* 0x001fe2000f8e18ff */
[----:B------:R-:W-:Y:S01]  /*0f10*/  UIADD3 UR6, UPT, UPT, UR5, 0x4, URZ ;  /* 0x0000000405067890 */ /* 0x000fe2000fffe0ff */
[----:B------:R-:W0:Y:S01]  /*0f20*/  S2R R5, SR_TID.Y ;  /* 0x0000000000057919 */ /* 0x000e220000002200 */
[----:B------:R-:W-:-:S02]  /*0f30*/  UIADD3 UR7, UPT, UPT, UR5, 0x5, URZ ;  /* 0x0000000505077890 */ /* 0x000fc4000fffe0ff */
[----:B0-----:R-:W-:-:S05]  /*0f40*/  LEA R5, R5, UR5, 0x3 ;  /* 0x0000000505057c11 */ /* 0x001fca000f8e18ff */
[----:B------:R-:W-:-:S04]  /*0f50*/  IMAD R5, R0, R10, R5 ;  /* 0x0000000a00057224 */ /* 0x000fc800078e0205 */
[----:B-1----:R-:W-:-:S05]  /*0f60*/  IMAD.WIDE R6, R5, 0x4, R2 ;  /* 0x0000000405067825 */ /* 0x002fca00078e0202 */
[----:B---3--:R0:W-:Y:S01]  /*0f70*/  @P4 STG.E desc[UR8][R6.64], R17 ;  /* 0x0000001106004986 */ /* 0x0081e2000c101908 */
[----:B------:R-:W-:-:S03]  /*0f80*/  ISETP.LE.AND P4, PT, R10, UR6, PT ;  /* 0x000000060a007c0c */ /* 0x000fc6000bf83270 */
[----:B----4-:R-:W-:Y:S01]  /*0f90*/  @!P2 STG.E desc[UR8][R6.64+0x4], R9 ;  /* 0x000004090600a986 */ /* 0x010fe2000c101908 */
[----:B------:R-:W-:-:S03]  /*0fa0*/  ISETP.LE.OR P2, PT, R4, UR4, P4 ;  /* 0x0000000404007c0c */ /* 0x000fc6000a743670 */
[----:B-----5:R-:W-:Y:S01]  /*0fb0*/  @!P3 STG.E desc[UR8][R6.64+0x8], R11 ;  /* 0x0000080b0600b986 */ /* 0x020fe2000c101908 */
[----:B------:R-:W-:-:S03]  /*0fc0*/  ISETP.LE.AND P3, PT, R10, UR7, PT ;  /* 0x000000070a007c0c */ /* 0x000fc6000bf63270 */
[----:B--2---:R1:W-:Y:S01]  /*0fd0*/  @!P1 STG.E desc[UR8][R6.64+0xc], R13 ;  /* 0x00000c0d06009986 */ /* 0x0043e2000c101908 */
[----:B------:R-:W-:-:S05]  /*0fe0*/  ISETP.LE.OR P1, PT, R4, UR4, P3 ;  /* 0x0000000404007c0c */ /* 0x000fca0009f23670 */
[----:B------:R-:W2:Y:S08]  /*0ff0*/  @!P2 LDL R19, [R1+0x10] ;  /* 0x000010000113a983 */ /* 0x000eb00000100800 */
[----:B------:R-:W3:Y:S01]  /*1000*/  @!P1 LDL R15, [R1+0x14] ;  /* 0x00001400010f9983 */ /* 0x000ee20000100800 */
[----:B------:R-:W-:-:S03]  /*1010*/  UIADD3 UR6, UPT, UPT, UR5, 0x6, URZ ;  /* 0x0000000605067890 */ /* 0x000fc6000fffe0ff */
[----:B--2---:R-:W-:Y:S03]  /*1020*/  @!P2 STG.E desc[UR8][R6.64+0x10], R19 ;  /* 0x000010130600a986 */ /* 0x004fe6000c101908 */
[----:B------:R-:W-:Y:S01]  /*1030*/  ISETP.LE.AND P2, PT, R10, UR6, PT ;  /* 0x000000060a007c0c */ /* 0x000fe2000bf43270 */
[----:B---3--:R2:W-:Y:S03]  /*1040*/  @!P1 STG.E desc[UR8][R6.64+0x14], R15 ;  /* 0x0000140f06009986 */ /* 0x0085e6000c101908 */
[----:B------:R-:W-:-:S13]  /*1050*/  ISETP.LE.OR P1, PT, R4, UR4, P2 ;  /* 0x0000000404007c0c */ /* 0x000fda0009723670 */
[----:B0-----:R-:W3:Y:S01]  /*1060*/  @!P1 LDL R17, [R1+0x18] ;  /* 0x0000180001119983 */ /* 0x001ee20000100800 */
[----:B------:R-:W-:-:S03]  /*1070*/  UIADD3 UR6, UPT, UPT, UR5, 0x7, URZ ;  /* 0x0000000705067890 */ /* 0x000fc6000fffe0ff */
[----:B---3--:R-:W-:Y:S03]  /*1080*/  @!P1 STG.E desc[UR8][R6.64+0x18], R17 ;  /* 0x0000181106009986 */ /* 0x008fe6000c101908 */
[----:B------:R-:W-:-:S04]  /*1090*/  ISETP.LE.AND P1, PT, R10, UR6, PT ;  /* 0x000000060a007c0c */ /* 0x000fc8000bf23270 */
[----:B------:R-:W-:-:S13]  /*10a0*/  ISETP.LE.OR P6, PT, R4, UR4, P1 ;  /* 0x0000000404007c0c */ /* 0x000fda0008fc3670 */
[----:B-1----:R-:W3:Y:S01]  /*10b0*/  @!P6 LDL R13, [R1+0x1c] ;  /* 0x00001c00010de983 */ /* 0x002ee20000100800 */
[----:B------:R-:W-:-:S03]  /*10c0*/  UIADD3 UR6, UPT, UPT, UR4, 0x1, URZ ;  /* 0x0000000104067890 */ /* 0x000fc6000fffe0ff */
[----:B---3--:R0:W-:Y:S01]  /*10d0*/  @!P6 STG.E desc[UR8][R6.64+0x1c], R13 ;  /* 0x00001c0d0600e986 */ /* 0x0081e2000c101908 */
[----:B------:R-:W-:-:S04]  /*10e0*/  ISETP.LE.AND P6, PT, R10, UR5, PT ;  /* 0x000000050a007c0c */ /* 0x000fc8000bfc3270 */
[----:B------:R-:W-:Y:S02]  /*10f0*/  P2R R0, PR, RZ, 0x40 ;  /* 0x00000040ff007803 */ /* 0x000fe40000000000 */
[----:B------:R-:W-:-:S13]  /*1100*/  ISETP.LE.OR P6, PT, R4, UR6, P6 ;  /* 0x0000000604007c0c */ /* 0x000fda000b7c3670 */
[----:B------:R-:W3:Y:S01]  /*1110*/  @!P6 LDL R11, [R1+0x20] ;  /* 0x00002000010be983 */ /* 0x000ee20000100800 */
[----:B------:R-:W-:-:S04]  /*1120*/  IMAD.IADD R5, R5, 0x1, R10 ;  /* 0x0000000105057824 */ /* 0x000fc800078e020a */
[----:B------:R-:W-:-:S05]  /*1130*/  IMAD.WIDE R8, R5, 0x4, R2 ;  /* 0x0000000405087825 */ /* 0x000fca00078e0202 */
[----:B---3--:R-:W-:Y:S01]  /*1140*/  @!P6 STG.E desc[UR8][R8.64], R11 ;  /* 0x0000000b0800e986 */ /* 0x008fe2000c101908 */
[----:B------:R-:W-:-:S04]  /*1150*/  ISETP.NE.AND P6, PT, R12, RZ, PT ;  /* 0x000000ff0c00720c */ /* 0x000fc80003fc5270 */
[----:B------:R-:W-:-:S13]  /*1160*/  ISETP.LE.OR P6, PT, R4, UR6, P6 ;  /* 0x0000000604007c0c */ /* 0x000fda000b7c3670 */
[----:B--2---:R-:W2:Y:S04]  /*1170*/  @!P6 LDL R15, [R1+0x24] ;  /* 0x00002400010fe983 */ /* 0x004ea80000100800 */
[----:B--2---:R1:W-:Y:S01]  /*1180*/  @!P6 STG.E desc[UR8][R8.64+0x4], R15 ;  /* 0x0000040f0800e986 */ /* 0x0043e2000c101908 */
[----:B------:R-:W-:-:S13]  /*1190*/  ISETP.LE.OR P6, PT, R4, UR6, P5 ;  /* 0x0000000604007c0c */ /* 0x000fda000afc3670 */
[----:B0-----:R-:W2:Y:S04]  /*11a0*/  @!P6 LDL R13, [R1+0x28] ;  /* 0x00002800010de983 */ /* 0x001ea80000100800 */
[----:B--2---:R0:W-:Y:S01]  /*11b0*/  @!P6 STG.E desc[UR8][R8.64+0x8], R13 ;  /* 0x0000080d0800e986 */ /* 0x0041e2000c101908 */
[----:B------:R-:W-:-:S13]  /*11c0*/  ISETP.LE.OR P6, PT, R4, UR6, P0 ;  /* 0x0000000604007c0c */ /* 0x000fda00087c3670 */
[----:B------:R-:W2:Y:S04]  /*11d0*/  @!P6 LDL R17, [R1+0x2c] ;  /* 0x00002c000111e983 */ /* 0x000ea80000100800 */
[----:B--2---:R2:W-:Y:S01]  /*11e0*/  @!P6 STG.E desc[UR8][R8.64+0xc], R17 ;  /* 0x00000c110800e986 */ /* 0x0045e2000c101908 */
[----:B------:R-:W-:-:S13]  /*11f0*/  ISETP.LE.OR P6, PT, R4, UR6, P4 ;  /* 0x0000000604007c0c */ /* 0x000fda000a7c3670 */
[----:B------:R-:W3:Y:S04]  /*1200*/  @!P6 LDL R7, [R1+0x30] ;  /* 0x000030000107e983 */ /* 0x000ee80000100800 */
[----:B---3--:R3:W-:Y:S01]  /*1210*/  @!P6 STG.E desc[UR8][R8.64+0x10], R7 ;  /* 0x000010070800e986 */ /* 0x0087e2000c101908 */
[----:B------:R-:W-:-:S13]  /*1220*/  ISETP.LE.OR P6, PT, R4, UR6, P3 ;  /* 0x0000000604007c0c */ /* 0x000fda0009fc3670 */
[----:B-1----:R-:W4:Y:S04]  /*1230*/  @!P6 LDL R15, [R1+0x34] ;  /* 0x00003400010fe983 */ /* 0x002f280000100800 */
[----:B----4-:R-:W-:Y:S01]  /*1240*/  @!P6 STG.E desc[UR8][R8.64+0x14], R15 ;  /* 0x0000140f0800e986 */ /* 0x010fe2000c101908 */
[----:B------:R-:W-:-:S13]  /*1250*/  ISETP.LE.OR P6, PT, R4, UR6, P2 ;  /* 0x0000000604007c0c */ /* 0x000fda00097c3670 */
[----:B0-----:R-:W4:Y:S04]  /*1260*/  @!P6 LDL R13, [R1+0x38] ;  /* 0x00003800010de983 */ /* 0x001f280000100800 */
[----:B----4-:R0:W-:Y:S01]  /*1270*/  @!P6 STG.E desc[UR8][R8.64+0x18], R13 ;  /* 0x0000180d0800e986 */ /* 0x0101e2000c101908 */
[----:B------:R-:W-:-:S13]  /*1280*/  ISETP.LE.OR P6, PT, R4, UR6, P1 ;  /* 0x0000000604007c0c */ /* 0x000fda0008fc3670 */
[----:B--2---:R-:W2:Y:S01]  /*1290*/  @!P6 LDL R17, [R1+0x3c] ;  /* 0x00003c000111e983 */ /* 0x004ea20000100800 */
[----:B------:R-:W-:-:S03]  /*12a0*/  UIADD3 UR5, UPT, UPT, UR4, 0x2, URZ ;  /* 0x0000000204057890 */ /* 0x000fc6000fffe0ff */
[----:B--2---:R1:W-:Y:S01]  /*12b0*/  @!P6 STG.E desc[UR8][R8.64+0x1c], R17 ;  /* 0x00001c110800e986 */ /* 0x0043e2000c101908 */
[----:B------:R-:W-:-:S04]  /*12c0*/  ISETP.NE.AND P6, PT, R0, RZ, PT ;  /* 0x000000ff0000720c */ /* 0x000fc80003fc5270 */
[----:B------:R-:W-:-:S13]  /*12d0*/  ISETP.LE.OR P6, PT, R4, UR5, P6 ;  /* 0x0000000504007c0c */ /* 0x000fda000b7c3670 */
[----:B------:R-:W2:Y:S01]  /*12e0*/  @!P6 LDL R11, [R1+0x40] ;  /* 0x00004000010be983 */ /* 0x000ea20000100800 */
[----:B------:R-:W-:-:S04]  /*12f0*/  IMAD.IADD R5, R5, 0x1, R10 ;  /* 0x0000000105057824 */ /* 0x000fc800078e020a */
[----:B---3--:R-:W-:-:S05]  /*1300*/  IMAD.WIDE R6, R5, 0x4, R2 ;  /* 0x0000000405067825 */ /* 0x008fca00078e0202 */
[----:B--2---:R-:W-:Y:S01]  /*1310*/  @!P6 STG.E desc[UR8][R6.64], R11 ;  /* 0x0000000b0600e986 */ /* 0x004fe2000c101908 */
[----:B------:R-:W-:-:S04]  /*1320*/  ISETP.NE.AND P6, PT, R12, RZ, PT ;  /* 0x000000ff0c00720c */ /* 0x000fc80003fc5270 */
[----:B------:R-:W-:-:S13]  /*1330*/  ISETP.LE.OR P6, PT, R4, UR5, P6 ;  /* 0x0000000504007c0c */ /* 0x000fda000b7c3670 */
[----:B0-----:R-:W2:Y:S04]  /*1340*/  @!P6 LDL R13, [R1+0x44] ;  /* 0x00004400010de983 */ /* 0x001ea80000100800 */
[----:B--2---:R0:W-:Y:S01]  /*1350*/  @!P6 STG.E desc[UR8][R6.64+0x4], R13 ;  /* 0x0000040d0600e986 */ /* 0x0041e2000c101908 */
[----:B------:R-:W-:-:S13]  /*1360*/  ISETP.LE.OR P6, PT, R4, UR5, P5 ;  /* 0x0000000504007c0c */ /* 0x000fda000afc3670 */
[----:B------:R-:W2:Y:S04]  /*1370*/  @!P6 LDL R15, [R1+0x48] ;  /* 0x00004800010fe983 */ /* 0x000ea80000100800 */
[----:B--2---:R2:W-:Y:S01]  /*1380*/  @!P6 STG.E desc[UR8][R6.64+0x8], R15 ;  /* 0x0000080f0600e986 */ /* 0x0045e2000c101908 */
[----:B------:R-:W-:-:S13]  /*1390*/  ISETP.LE.OR P6, PT, R4, UR5, P0 ;  /* 0x0000000504007c0c */ /* 0x000fda00087c3670 */
[----:B-1----:R-:W3:Y:S04]  /*13a0*/  @!P6 LDL R17, [R1+0x4c] ;  /* 0x00004c000111e983 */ /* 0x002ee80000100800 */
[----:B---3--:R1:W-:Y:S01]  /*13b0*/  @!P6 STG.E desc[UR8][R6.64+0xc], R17 ;  /* 0x00000c110600e986 */ /* 0x0083e2000c101908 */
[----:B------:R-:W-:-:S13]  /*13c0*/  ISETP.LE.OR P6, PT, R4, UR5, P4 ;  /* 0x0000000504007c0c */ /* 0x000fda000a7c3670 */
[----:B------:R-:W3:Y:S04]  /*13d0*/  @!P6 LDL R9, [R1+0x50] ;  /* 0x000050000109e983 */ /* 0x000ee80000100800 */
[----:B---3--:R3:W-:Y:S01]  /*13e0*/  @!P6 STG.E desc[UR8][R6.64+0x10], R9 ;  /* 0x000010090600e986 */ /* 0x0087e2000c101908 */
[----:B------:R-:W-:-:S13]  /*13f0*/  ISETP.LE.OR P6, PT, R4, UR5, P3 ;  /* 0x0000000504007c0c */ /* 0x000fda0009fc3670 */
[----:B0-----:R-:W4:Y:S04]  /*1400*/  @!P6 LDL R13, [R1+0x54] ;  /* 0x00005400010de983 */ /* 0x001f280000100800 */
[----:B----4-:R0:W-:Y:S01]  /*1410*/  @!P6 STG.E desc[UR8][R6.64+0x14], R13 ;  /* 0x0000140d0600e986 */ /* 0x0101e2000c101908 */
[----:B------:R-:W-:-:S13]  /*1420*/  ISETP.LE.OR P6, PT, R4, UR5, P2 ;  /* 0x0000000504007c0c */ /* 0x000fda00097c3670 */
[----:B--2---:R-:W2:Y:S04]  /*1430*/  @!P6 LDL R15, [R1+0x58] ;  /* 0x00005800010fe983 */ /* 0x004ea80000100800 */
[----:B--2---:R2:W-:Y:S01]  /*1440*/  @!P6 STG.E desc[UR8][R6.64+0x18], R15 ;  /* 0x0000180f0600e986 */ /* 0x0045e2000c101908 */
[----:B------:R-:W-:-:S13]  /*1450*/  ISETP.LE.OR P6, PT, R4, UR5, P1 ;  /* 0x0000000504007c0c */ /* 0x000fda0008fc3670 */
[----:B-1----:R-:W4:Y:S01]  /*1460*/  @!P6 LDL R17, [R1+0x5c] ;  /* 0x00005c000111e983 */ /* 0x002f220000100800 */
[----:B------:R-:W-:-:S03]  /*1470*/  UIADD3 UR5, UPT, UPT, UR4, 0x3, URZ ;  /* 0x0000000304057890 */ /* 0x000fc6000fffe0ff */
[----:B----4-:R1:W-:Y:S01]  /*1480*/  @!P6 STG.E desc[UR8][R6.64+0x1c], R17 ;  /* 0x00001c110600e986 */ /* 0x0103e2000c101908 */
[----:B------:R-:W-:-:S04]  /*1490*/  ISETP.NE.AND P6, PT, R0, RZ, PT ;  /* 0x000000ff0000720c */ /* 0x000fc80003fc5270 */
[----:B------:R-:W-:-:S13]  /*14a0*/  ISETP.LE.OR P6, PT, R4, UR5, P6 ;  /* 0x0000000504007c0c */ /* 0x000fda000b7c3670 */
[----:B------:R-:W4:Y:S01]  /*14b0*/  @!P6 LDL R11, [R1+0x60] ;  /* 0x00006000010be983 */ /* 0x000f220000100800 */
[----:B------:R-:W-:-:S04]  /*14c0*/  IMAD.IADD R5, R5, 0x1, R10 ;  /* 0x0000000105057824 */ /* 0x000fc800078e020a */
[----:B---3--:R-:W-:-:S05]  /*14d0*/  IMAD.WIDE R8, R5, 0x4, R2 ;  /* 0x0000000405087825 */ /* 0x008fca00078e0202 */
[----:B----4-:R-:W-:Y:S01]  /*14e0*/  @!P6 STG.E desc[UR8][R8.64], R11 ;  /* 0x0000000b0800e986 */ /* 0x010fe2000c101908 */
[----:B------:R-:W-:-:S04]  /*14f0*/  ISETP.NE.AND P6, PT, R12, RZ, PT ;  /* 0x000000ff0c00720c */ /* 0x000fc80003fc5270 */
[----:B------:R-:W-:-:S13]  /*1500*/  ISETP.LE.OR P6, PT, R4, UR5, P6 ;  /* 0x0000000504007c0c */ /* 0x000fda000b7c3670 */
[----:B0-----:R-:W3:Y:S04]  /*1510*/  @!P6 LDL R13, [R1+0x64] ;  /* 0x00006400010de983 */ /* 0x001ee80000100800 */
[----:B---3--:R0:W-:Y:S01]  /*1520*/  @!P6 STG.E desc[UR8][R8.64+0x4], R13 ;  /* 0x0000040d0800e986 */ /* 0x0081e2000c101908 */
[----:B------:R-:W-:-:S13]  /*1530*/  ISETP.LE.OR P6, PT, R4, UR5, P5 ;  /* 0x0000000504007c0c */ /* 0x000fda000afc3670 */
[----:B--2---:R-:W2:Y:S04]  /*1540*/  @!P6 LDL R15, [R1+0x68] ;  /* 0x00006800010fe983 */ /* 0x004ea80000100800 */
        /* <DEDUP_REMOVED lines=80> */
[----:B----4-:R3:W-:Y:S01]  /*1a50*/  @!P6 STG.E desc[UR8][R6.64], R11 ;  /* 0x0000000b0600e986 */ /* 0x0107e2000c101908 */
[----:B------:R-:W-:-:S04]  /*1a60*/  ISETP.NE.AND P6, PT, R12, RZ, PT ;  /* 0x000000ff0c00720c */ /* 0x000fc80003fc5270 */
[----:B------:R-:W-:-:S13]  /*1a70*/  ISETP.LE.OR P6, PT, R4, UR5, P6 ;  /* 0x0000000504007c0c */ /* 0x000fda000b7c3670 */
[----:B0-----:R-:W4:Y:S04]  /*1a80*/  @!P6 LDL R13, [R1+0xc4] ;  /* 0x0000c400010de983 */ /* 0x001f280000100800 */
[----:B----4-:R0:W-:Y:S01]  /*1a90*/  @!P6 STG.E desc[UR8][R6.64+0x4], R13 ;  /* 0x0000040d0600e986 */ /* 0x0101e2000c101908 */
[----:B------:R-:W-:-:S13]  /*1aa0*/  ISETP.LE.OR P6, PT, R4, UR5, P5 ;  /* 0x0000000504007c0c */ /* 0x000fda000afc3670 */
[----:B--2---:R-:W2:Y:S04]  /*1ab0*/  @!P6 LDL R15, [R1+0xc8] ;  /* 0x0000c800010fe983 */ /* 0x004ea80000100800 */
[----:B--2---:R2:W-:Y:S01]  /*1ac0*/  @!P6 STG.E desc[UR8][R6.64+0x8], R15 ;  /* 0x0000080f0600e986 */ /* 0x0045e2000c101908 */
[----:B------:R-:W-:-:S13]  /*1ad0*/  ISETP.LE.OR P6, PT, R4, UR5, P0 ;  /* 0x0000000504007c0c */ /* 0x000fda00087c3670 */
[----:B-1----:R-:W4:Y:S04]  /*1ae0*/  @!P6 LDL R17, [R1+0xcc] ;  /* 0x0000cc000111e983 */ /* 0x002f280000100800 */
[----:B----4-:R-:W-:Y:S01]  /*1af0*/  @!P6 STG.E desc[UR8][R6.64+0xc], R17 ;  /* 0x00000c110600e986 */ /* 0x010fe2000c101908 */
[----:B------:R-:W-:-:S13]  /*1b00*/  ISETP.LE.OR P6, PT, R4, UR5, P4 ;  /* 0x0000000504007c0c */ /* 0x000fda000a7c3670 */
[----:B------:R-:W4:Y:S04]  /*1b10*/  @!P6 LDL R9, [R1+0xd0] ;  /* 0x0000d0000109e983 */ /* 0x000f280000100800 */
[----:B----4-:R1:W-:Y:S01]  /*1b20*/  @!P6 STG.E desc[UR8][R6.64+0x10], R9 ;  /* 0x000010090600e986 */ /* 0x0103e2000c101908 */
[----:B------:R-:W-:-:S13]  /*1b30*/  ISETP.LE.OR P6, PT, R4, UR5, P3 ;  /* 0x0000000504007c0c */ /* 0x000fda0009fc3670 */
[----:B---3--:R-:W3:Y:S04]  /*1b40*/  @!P6 LDL R11, [R1+0xd4] ;  /* 0x0000d400010be983 */ /* 0x008ee80000100800 */
[----:B---3--:R3:W-:Y:S01]  /*1b50*/  @!P6 STG.E desc[UR8][R6.64+0x14], R11 ;  /* 0x0000140b0600e986 */ /* 0x0087e2000c101908 */
        /* <DEDUP_REMOVED lines=9> */
[----:B-1----:R-:W4:Y:S01]  /*1bf0*/  @!P6 LDL R9, [R1+0xe4] ;  /* 0x0000e4000109e983 */ /* 0x002f220000100800 */
[----:B------:R-:W-:Y:S01]  /*1c00*/  IMAD.IADD R5, R5, 0x1, R10 ;  /* 0x0000000105057824 */ /* 0x000fe200078e020a */
[C---:B------:R-:W-:Y:S02]  /*1c10*/  ISETP.LE.OR P5, PT, R4.reuse, UR4, P5 ;  /* 0x0000000404007c0c */ /* 0x040fe4000afa3670 */
[C---:B------:R-:W-:Y:S01]  /*1c20*/  ISETP.LE.OR P0, PT, R4.reuse, UR4, P0 ;  /* 0x0000000404007c0c */ /* 0x040fe20008703670 */
[----:B------:R-:W-:Y:S01]  /*1c30*/  IMAD.WIDE R2, R5, 0x4, R2 ;  /* 0x0000000405027825 */ /* 0x000fe200078e0202 */
[C---:B------:R-:W-:Y:S02]  /*1c40*/  ISETP.LE.OR P4, PT, R4.reuse, UR4, P4 ;  /* 0x0000000404007c0c */ /* 0x040fe4000a783670 */
[C---:B------:R-:W-:Y:S02]  /*1c50*/  ISETP.LE.OR P3, PT, R4.reuse, UR4, P3 ;  /* 0x0000000404007c0c */ /* 0x040fe40009f63670 */
[----:B------:R-:W-:-:S05]  /*1c60*/  ISETP.LE.OR P2, PT, R4, UR4, P2 ;  /* 0x0000000404007c0c */ /* 0x000fca0009743670 */
[----:B---3--:R-:W3:Y:S04]  /*1c70*/  @!P5 LDL R11, [R1+0xe8] ;  /* 0x0000e800010bd983 */ /* 0x008ee80000100800 */
[----:B0-----:R-:W5:Y:S04]  /*1c80*/  @!P0 LDL R13, [R1+0xec] ;  /* 0x0000ec00010d8983 */ /* 0x001f680000100800 */
[----:B--2---:R-:W2:Y:S04]  /*1c90*/  @!P4 LDL R7, [R1+0xf0] ;  /* 0x0000f0000107c983 */ /* 0x004ea80000100800 */
[----:B------:R-:W2:Y:S04]  /*1ca0*/  @!P3 LDL R15, [R1+0xf4] ;  /* 0x0000f400010fb983 */ /* 0x000ea80000100800 */
[----:B----4-:R0:W-:Y:S01]  /*1cb0*/  @!P6 STG.E desc[UR8][R2.64+0x4], R9 ;  /* 0x000004090200e986 */ /* 0x0101e2000c101908 */
[----:B------:R-:W-:-:S04]  /*1cc0*/  ISETP.NE.AND P6, PT, R0, RZ, PT ;  /* 0x000000ff0000720c */ /* 0x000fc80003fc5270 */
[----:B------:R-:W-:Y:S01]  /*1cd0*/  ISETP.LE.OR P6, PT, R4, UR4, P6 ;  /* 0x0000000404007c0c */ /* 0x000fe2000b7c3670 */
[----:B0-----:R-:W4:-:S12]  /*1ce0*/  @!P2 LDL R9, [R1+0xf8] ;  /* 0x0000f8000109a983 */ /* 0x001f180000100800 */
[----:B------:R-:W4:Y:S01]  /*1cf0*/  @!P6 LDL R5, [R1+0xe0] ;  /* 0x0000e0000105e983 */ /* 0x000f220000100800 */
[----:B------:R-:W-:-:S03]  /*1d00*/  ISETP.LE.OR P1, PT, R4, UR4, P1 ;  /* 0x0000000404007c0c */ /* 0x000fc60008f23670 */
[----:B---3--:R0:W-:Y:S04]  /*1d10*/  @!P5 STG.E desc[UR8][R2.64+0x8], R11 ;  /* 0x0000080b0200d986 */ /* 0x0081e8000c101908 */
[----:B-----5:R0:W-:Y:S04]  /*1d20*/  @!P0 STG.E desc[UR8][R2.64+0xc], R13 ;  /* 0x00000c0d02008986 */ /* 0x0201e8000c101908 */
[----:B--2---:R0:W-:Y:S04]  /*1d30*/  @!P4 STG.E desc[UR8][R2.64+0x10], R7 ;  /* 0x000010070200c986 */ /* 0x0041e8000c101908 */
[----:B------:R0:W-:Y:S04]  /*1d40*/  @!P3 STG.E desc[UR8][R2.64+0x14], R15 ;  /* 0x0000140f0200b986 */ /* 0x0001e8000c101908 */
[----:B----4-:R0:W-:Y:S04]  /*1d50*/  @!P2 STG.E desc[UR8][R2.64+0x18], R9 ;  /* 0x000018090200a986 */ /* 0x0101e8000c101908 */
[----:B------:R0:W-:Y:S01]  /*1d60*/  @!P6 STG.E desc[UR8][R2.64], R5 ;  /* 0x000000050200e986 */ /* 0x0001e2000c101908 */
[----:B------:R-:W-:Y:S05]  /*1d70*/  @P1 EXIT ;  /* 0x000000000000194d */ /* 0x000fea0003800000 */
[----:B0-----:R-:W2:Y:S04]  /*1d80*/  LDL R5, [R1+0xfc] ;  /* 0x0000fc0001057983 */ /* 0x001ea80000100800 */
[----:B--2---:R-:W-:Y:S01]  /*1d90*/  STG.E desc[UR8][R2.64+0x1c], R5 ;  /* 0x00001c0502007986 */ /* 0x004fe2000c101908 */
[----:B------:R-:W-:Y:S05]  /*1da0*/  EXIT ;  /* 0x000000000000794d */ /* 0x000fea0003800000 */
.L_x_3:
[----:B------:R-:W-:-:S00]  /*1db0*/  BRA `(.L_x_3) ;  /* 0xfffffffc00fc7947 */ /* 0x000fc0000383ffff */
[----:B------:R-:W-:-:S00]  /*1dc0*/  NOP ;  /* 0x0000000000007918 */ /* 0x000fc00000000000 */
        /* <DEDUP_REMOVED lines=11> */
.L_x_4:


//--------------------- .nv.shared._Z16matmul_kernel_v6ILi128ELi128ELi8ELi8ELi8EEvPfS0_S0_iii --------------------------
	.section	.nv.shared._Z16matmul_kernel_v6ILi128ELi128ELi8ELi8ELi8EEvPfS0_S0_iii,"aw",@nobits
	.sectionflags	@""
	.align	4
.nv.shared._Z16matmul_kernel_v6ILi128ELi128ELi8ELi8ELi8EEvPfS0_S0_iii:
	.zero		9216


//--------------------- .nv.shared.reserved.0     --------------------------
	.section	.nv.shared.reserved.0,"aw",@nobits
	.weak		__nv_reservedSMEM_offset_0_alias
	.size		__nv_reservedSMEM_offset_0_alias, 0, 64
	.other		__nv_reservedSMEM_offset_0_alias,@"STO_CUDA_RESERVED_SHARED STV_DEFAULT"
__nv_reservedSMEM_offset_0_alias:
	.zero		0
	.zero		64


//--------------------- .nv.constant0._Z16matmul_kernel_v6ILi128ELi128ELi8ELi8ELi8EEvPfS0_S0_iii --------------------------
	.section	.nv.constant0._Z16matmul_kernel_v6ILi128ELi128ELi8ELi8ELi8EEvPfS0_S0_iii,"a",@progbits
	.sectionflags	@""
	.align	4
.nv.constant0._Z16matmul_kernel_v6ILi128ELi128ELi8ELi8ELi8EEvPfS0_S0_iii:
	.zero		932


//--------------------- SYMBOLS --------------------------

	.type		.nv.reservedSmem.offset0,@object
	.size		.nv.reservedSmem.offset0,0x4
	.type		.nv.reservedSmem.cap,@object
	.size		.nv.reservedSmem.cap,0x4
